	.target	sm_80

	.elftype	@"ET_EXEC"


//--------------------- .note.nv.tkinfo           --------------------------
	.section	.note.nv.tkinfo,"",@"SHT_NOTE"
	.sectionflags	@"SHF_NOTE_NV_TKINFO"
	.tkinfo
        /*0018*/ 	.word	0x00000002
        /*0030*/ 	.string	""
        /*0030*/ 	.string	"ptxas"
        /*0030*/ 	.string	"Cuda compilation tools, release 13.0, V13.0.88"
        /*0030*/ 	.string	"Build cuda_13.0.r13.0/compiler.36424714_0"
        /*0030*/ 	.string	"-v  -suppress-debug-info  -lineinfo  -arch sm_80 "



//--------------------- .note.nv.cuinfo           --------------------------
	.section	.note.nv.cuinfo,"",@"SHT_NOTE"
	.sectionflags	@"SHF_NOTE_NV_CUINFO"
        /*0018*/ 	.short	0x0002
        /*001a*/ 	.short	0x0050
        /*001c*/ 	.short	0x0082
	.zero		2


//--------------------- .nv.info                  --------------------------
	.section	.nv.info,"",@"SHT_CUDA_INFO"
	.align	4


	//----- nvinfo : EIATTR_REGCOUNT
	.align		4
        /*0000*/ 	.byte	0x04, 0x2f
        /*0002*/ 	.short	(.L_2 - .L_1)
	.align		4
.L_1:
        /*0004*/ 	.word	index@(attn_fwd)
        /*0008*/ 	.word	0x00000030


	//----- nvinfo : EIATTR_FRAME_SIZE
	.align		4
.L_2:
        /*000c*/ 	.byte	0x04, 0x11
        /*000e*/ 	.short	(.L_4 - .L_3)
	.align		4
.L_3:
        /*0010*/ 	.word	index@(attn_fwd)
        /*0014*/ 	.word	0x00000000


	//----- nvinfo : EIATTR_MIN_STACK_SIZE
	.align		4
.L_4:
        /*0018*/ 	.byte	0x04, 0x12
        /*001a*/ 	.short	(.L_6 - .L_5)
	.align		4
.L_5:
        /*001c*/ 	.word	index@(attn_fwd)
        /*0020*/ 	.word	0x00000000
.L_6:


//--------------------- .nv.info.attn_fwd         --------------------------
	.section	.nv.info.attn_fwd,"",@"SHT_CUDA_INFO"
	.sectionflags	@""
	.align	4


	//----- nvinfo : EIATTR_CUDA_API_VERSION
	.align		4
        /*0000*/ 	.byte	0x04, 0x37
        /*0002*/ 	.short	(.L_8 - .L_7)
.L_7:
        /*0004*/ 	.word	0x00000082


	//----- nvinfo : EIATTR_SW2861232_WAR
	.align		4
.L_8:
        /*0008*/ 	.byte	0x01, 0x35
	.zero		2


	//----- nvinfo : EIATTR_PARAM_CBANK
	.align		4
        /*000c*/ 	.byte	0x04, 0x0a
        /*000e*/ 	.short	(.L_10 - .L_9)
	.align		4
.L_9:
        /*0010*/ 	.word	index@(.nv.constant0.attn_fwd)
        /*0014*/ 	.short	0x0160
        /*0016*/ 	.short	0x0088


	//----- nvinfo : EIATTR_CBANK_PARAM_SIZE
	.align		4
.L_10:
        /*0018*/ 	.byte	0x03, 0x19
        /*001a*/ 	.short	0x0088


	//----- nvinfo : EIATTR_KPARAM_INFO
	.align		4
        /*001c*/ 	.byte	0x04, 0x17
        /*001e*/ 	.short	(.L_12 - .L_11)
.L_11:
        /*0020*/ 	.word	0x00000000
        /*0024*/ 	.short	0x0019
        /*0026*/ 	.short	0x0080
        /*0028*/ 	.byte	0x00, 0xf4, 0x21, 0x00


	//----- nvinfo : EIATTR_KPARAM_INFO
	.align		4
.L_12:
        /*002c*/ 	.byte	0x04, 0x17
        /*002e*/ 	.short	(.L_14 - .L_13)
.L_13:
        /*0030*/ 	.word	0x00000000
        /*0034*/ 	.short	0x0018
        /*0036*/ 	.short	0x0078
        /*0038*/ 	.byte	0x00, 0xf4, 0x21, 0x00


	//----- nvinfo : EIATTR_KPARAM_INFO
	.align		4
.L_14:
        /*003c*/ 	.byte	0x04, 0x17
        /*003e*/ 	.short	(.L_16 - .L_15)
.L_15:
        /*0040*/ 	.word	0x00000000
        /*0044*/ 	.short	0x0017
        /*0046*/ 	.short	0x0070
        /*0048*/ 	.byte	0x00, 0xf0, 0x11, 0x00


	//----- nvinfo : EIATTR_KPARAM_INFO
	.align		4
.L_16:
        /*004c*/ 	.byte	0x04, 0x17
        /*004e*/ 	.short	(.L_18 - .L_17)
.L_17:
        /*0050*/ 	.word	0x00000000
        /*0054*/ 	.short	0x0016
        /*0056*/ 	.short	0x006c
        /*0058*/ 	.byte	0x00, 0xf0, 0x11, 0x00


	//----- nvinfo : EIATTR_KPARAM_INFO
	.align		4
.L_18:
        /*005c*/ 	.byte	0x04, 0x17
        /*005e*/ 	.short	(.L_20 - .L_19)
.L_19:
        /*0060*/ 	.word	0x00000000
        /*0064*/ 	.short	0x0015
        /*0066*/ 	.short	0x0068
        /*0068*/ 	.byte	0x00, 0xf0, 0x11, 0x00


	//----- nvinfo : EIATTR_KPARAM_INFO
	.align		4
.L_20:
        /*006c*/ 	.byte	0x04, 0x17
        /*006e*/ 	.short	(.L_22 - .L_21)
.L_21:
        /*0070*/ 	.word	0x00000000
        /*0074*/ 	.short	0x0014
        /*0076*/ 	.short	0x0064
        /*0078*/ 	.byte	0x00, 0xf0, 0x11, 0x00


	//----- nvinfo : EIATTR_KPARAM_INFO
	.align		4
.L_22:
        /*007c*/ 	.byte	0x04, 0x17
        /*007e*/ 	.short	(.L_24 - .L_23)
.L_23:
        /*0080*/ 	.word	0x00000000
        /*0084*/ 	.short	0x0013
        /*0086*/ 	.short	0x0060
        /*0088*/ 	.byte	0x00, 0xf0, 0x11, 0x00


	//----- nvinfo : EIATTR_KPARAM_INFO
	.align		4
.L_24:
        /*008c*/ 	.byte	0x04, 0x17
        /*008e*/ 	.short	(.L_26 - .L_25)
.L_25:
        /*0090*/ 	.word	0x00000000
        /*0094*/ 	.short	0x0012
        /*0096*/ 	.short	0x005c
        /*0098*/ 	.byte	0x00, 0xf0, 0x11, 0x00


	//----- nvinfo : EIATTR_KPARAM_INFO
	.align		4
.L_26:
        /*009c*/ 	.byte	0x04, 0x17
        /*009e*/ 	.short	(.L_28 - .L_27)
.L_27:
        /*00a0*/ 	.word	0x00000000
        /*00a4*/ 	.short	0x0011
        /*00a6*/ 	.short	0x0058
        /*00a8*/ 	.byte	0x00, 0xf0, 0x11, 0x00


	//----- nvinfo : EIATTR_KPARAM_INFO
	.align		4
.L_28:
        /*00ac*/ 	.byte	0x04, 0x17
        /*00ae*/ 	.short	(.L_30 - .L_29)
.L_29:
        /*00b0*/ 	.word	0x00000000
        /*00b4*/ 	.short	0x0010
        /*00b6*/ 	.short	0x0054
        /*00b8*/ 	.byte	0x00, 0xf0, 0x11, 0x00


	//----- nvinfo : EIATTR_KPARAM_INFO
	.align		4
.L_30:
        /*00bc*/ 	.byte	0x04, 0x17
        /*00be*/ 	.short	(.L_32 - .L_31)
.L_31:
        /*00c0*/ 	.word	0x00000000
        /*00c4*/ 	.short	0x000f
        /*00c6*/ 	.short	0x0050
        /*00c8*/ 	.byte	0x00, 0xf0, 0x11, 0x00


	//----- nvinfo : EIATTR_KPARAM_INFO
	.align		4
.L_32:
        /*00cc*/ 	.byte	0x04, 0x17
        /*00ce*/ 	.short	(.L_34 - .L_33)
.L_33:
        /*00d0*/ 	.word	0x00000000
        /*00d4*/ 	.short	0x000e
        /*00d6*/ 	.short	0x004c
        /*00d8*/ 	.byte	0x00, 0xf0, 0x11, 0x00


	//----- nvinfo : EIATTR_KPARAM_INFO
	.align		4
.L_34:
        /*00dc*/ 	.byte	0x04, 0x17
        /*00de*/ 	.short	(.L_36 - .L_35)
.L_35:
        /*00e0*/ 	.word	0x00000000
        /*00e4*/ 	.short	0x000d
        /*00e6*/ 	.short	0x0048
        /*00e8*/ 	.byte	0x00, 0xf0, 0x11, 0x00


	//----- nvinfo : EIATTR_KPARAM_INFO
	.align		4
.L_36:
        /*00ec*/ 	.byte	0x04, 0x17
        /*00ee*/ 	.short	(.L_38 - .L_37)
.L_37:
        /*00f0*/ 	.word	0x00000000
        /*00f4*/ 	.short	0x000c
        /*00f6*/ 	.short	0x0044
        /*00f8*/ 	.byte	0x00, 0xf0, 0x11, 0x00


	//----- nvinfo : EIATTR_KPARAM_INFO
	.align		4
.L_38:
        /*00fc*/ 	.byte	0x04, 0x17
        /*00fe*/ 	.short	(.L_40 - .L_39)
.L_39:
        /*0100*/ 	.word	0x00000000
        /*0104*/ 	.short	0x000b
        /*0106*/ 	.short	0x0040
        /*0108*/ 	.byte	0x00, 0xf0, 0x11, 0x00


	//----- nvinfo : EIATTR_KPARAM_INFO
	.align		4
.L_40:
        /*010c*/ 	.byte	0x04, 0x17
        /*010e*/ 	.short	(.L_42 - .L_41)
.L_41:
        /*0110*/ 	.word	0x00000000
        /*0114*/ 	.short	0x000a
        /*0116*/ 	.short	0x003c
        /*0118*/ 	.byte	0x00, 0xf0, 0x11, 0x00


	//----- nvinfo : EIATTR_KPARAM_INFO
	.align		4
.L_42:
        /*011c*/ 	.byte	0x04, 0x17
        /*011e*/ 	.short	(.L_44 - .L_43)
.L_43:
        /*0120*/ 	.word	0x00000000
        /*0124*/ 	.short	0x0009
        /*0126*/ 	.short	0x0038
        /*0128*/ 	.byte	0x00, 0xf0, 0x11, 0x00


	//----- nvinfo : EIATTR_KPARAM_INFO
	.align		4
.L_44:
        /*012c*/ 	.byte	0x04, 0x17
        /*012e*/ 	.short	(.L_46 - .L_45)
.L_45:
        /*0130*/ 	.word	0x00000000
        /*0134*/ 	.short	0x0008
        /*0136*/ 	.short	0x0034
        /*0138*/ 	.byte	0x00, 0xf0, 0x11, 0x00


	//----- nvinfo : EIATTR_KPARAM_INFO
	.align		4
.L_46:
        /*013c*/ 	.byte	0x04, 0x17
        /*013e*/ 	.short	(.L_48 - .L_47)
.L_47:
        /*0140*/ 	.word	0x00000000
        /*0144*/ 	.short	0x0007
        /*0146*/ 	.short	0x0030
        /*0148*/ 	.byte	0x00, 0xf0, 0x11, 0x00


	//----- nvinfo : EIATTR_KPARAM_INFO
	.align		4
.L_48:
        /*014c*/ 	.byte	0x04, 0x17
        /*014e*/ 	.short	(.L_50 - .L_49)
.L_49:
        /*0150*/ 	.word	0x00000000
        /*0154*/ 	.short	0x0006
        /*0156*/ 	.short	0x002c
        /*0158*/ 	.byte	0x00, 0xf0, 0x11, 0x00


	//----- nvinfo : EIATTR_KPARAM_INFO
	.align		4
.L_50:
        /*015c*/ 	.byte	0x04, 0x17
        /*015e*/ 	.short	(.L_52 - .L_51)
.L_51:
        /*0160*/ 	.word	0x00000000
        /*0164*/ 	.short	0x0005
        /*0166*/ 	.short	0x0028
        /*0168*/ 	.byte	0x00, 0xf0, 0x11, 0x00


	//----- nvinfo : EIATTR_KPARAM_INFO
	.align		4
.L_52:
        /*016c*/ 	.byte	0x04, 0x17
        /*016e*/ 	.short	(.L_54 - .L_53)
.L_53:
        /*0170*/ 	.word	0x00000000
        /*0174*/ 	.short	0x0004
        /*0176*/ 	.short	0x0020
        /*0178*/ 	.byte	0x00, 0xf4, 0x21, 0x00


	//----- nvinfo : EIATTR_KPARAM_INFO
	.align		4
.L_54:
        /*017c*/ 	.byte	0x04, 0x17
        /*017e*/ 	.short	(.L_56 - .L_55)
.L_55:
        /*0180*/ 	.word	0x00000000
        /*0184*/ 	.short	0x0003
        /*0186*/ 	.short	0x0018
        /*0188*/ 	.byte	0x00, 0xf4, 0x21, 0x00


	//----- nvinfo : EIATTR_KPARAM_INFO
	.align		4
.L_56:
        /*018c*/ 	.byte	0x04, 0x17
        /*018e*/ 	.short	(.L_58 - .L_57)
.L_57:
        /*0190*/ 	.word	0x00000000
        /*0194*/ 	.short	0x0002
        /*0196*/ 	.short	0x0010
        /*0198*/ 	.byte	0x00, 0xf4, 0x21, 0x00


	//----- nvinfo : EIATTR_KPARAM_INFO
	.align		4
.L_58:
        /*019c*/ 	.byte	0x04, 0x17
        /*019e*/ 	.short	(.L_60 - .L_59)
.L_59:
        /*01a0*/ 	.word	0x00000000
        /*01a4*/ 	.short	0x0001
        /*01a6*/ 	.short	0x0008
        /*01a8*/ 	.byte	0x00, 0xf4, 0x21, 0x00


	//----- nvinfo : EIATTR_KPARAM_INFO
	.align		4
.L_60:
        /*01ac*/ 	.byte	0x04, 0x17
        /*01ae*/ 	.short	(.L_62 - .L_61)
.L_61:
        /*01b0*/ 	.word	0x00000000
        /*01b4*/ 	.short	0x0000
        /*01b6*/ 	.short	0x0000
        /*01b8*/ 	.byte	0x00, 0xf4, 0x21, 0x00


	//----- nvinfo : EIATTR_MAXREG_COUNT
	.align		4
.L_62:
        /*01bc*/ 	.byte	0x03, 0x1b
        /*01be*/ 	.short	0x00ff


	//----- nvinfo : EIATTR_NUM_BARRIERS
	.align		4
        /*01c0*/ 	.byte	0x02, 0x4c
        /*01c2*/ 	.byte	0x01
	.zero		1


	//----- nvinfo : EIATTR_MERCURY_ISA_VERSION
	.align		4
        /*01c4*/ 	.byte	0x03, 0x5f
        /*01c6*/ 	.short	0x0000


	//----- nvinfo : EIATTR_COOP_GROUP_MASK_REGIDS
	.align		4
        /*01c8*/ 	.byte	0x04, 0x29
        /*01ca*/ 	.short	(.L_64 - .L_63)


	//   ....[0]....
.L_63:
        /*01cc*/ 	.word	0xffffffff


	//   ....[1]....
        /*01d0*/ 	.word	0xffffffff


	//   ....[2]....
        /*01d4*/ 	.word	0xffffffff


	//   ....[3]....
        /*01d8*/ 	.word	0xffffffff


	//   ....[4]....
        /*01dc*/ 	.word	0xffffffff


	//   ....[5]....
        /*01e0*/ 	.word	0xffffffff


	//   ....[6]....
        /*01e4*/ 	.word	0xffffffff


	//   ....[7]....
        /*01e8*/ 	.word	0xffffffff


	//----- nvinfo : EIATTR_COOP_GROUP_INSTR_OFFSETS
	.align		4
.L_64:
        /*01ec*/ 	.byte	0x04, 0x28
        /*01ee*/ 	.short	(.L_66 - .L_65)


	//   ....[0]....
.L_65:
        /*01f0*/ 	.word	0x00000a40


	//   ....[1]....
        /*01f4*/ 	.word	0x00000a60


	//   ....[2]....
        /*01f8*/ 	.word	0x00000bd0


	//   ....[3]....
        /*01fc*/ 	.word	0x00000c30


	//   ....[4]....
        /*0200*/ 	.word	0x00000cc0


	//   ....[5]....
        /*0204*/ 	.word	0x00000ce0


	//   ....[6]....
        /*0208*/ 	.word	0x00000e60


	//   ....[7]....
        /*020c*/ 	.word	0x00000ed0


	//----- nvinfo : EIATTR_EXIT_INSTR_OFFSETS
	.align		4
.L_66:
        /*0210*/ 	.byte	0x04, 0x1c
        /*0212*/ 	.short	(.L_68 - .L_67)


	//   ....[0]....
.L_67:
        /*0214*/ 	.word	0x00001ae0


	//   ....[1]....
        /*0218*/ 	.word	0x00001b80


	//----- nvinfo : EIATTR_REQNTID
	.align		4
.L_68:
        /*021c*/ 	.byte	0x04, 0x10
        /*021e*/ 	.short	(.L_70 - .L_69)
.L_69:
        /*0220*/ 	.word	0x00000080
        /*0224*/ 	.word	0x00000001
        /*0228*/ 	.word	0x00000001
.L_70:


//--------------------- .nv.callgraph             --------------------------
	.section	.nv.callgraph,"",@"SHT_CUDA_CALLGRAPH"
	.align	4
	.sectionentsize	8
	.align		4
        /*0000*/ 	.word	0x00000000
	.align		4
        /*0004*/ 	.word	0xffffffff
	.align		4
        /*0008*/ 	.word	0x00000000
	.align		4
        /*000c*/ 	.word	0xfffffffe
	.align		4
        /*0010*/ 	.word	0x00000000
	.align		4
        /*0014*/ 	.word	0xfffffffd
	.align		4
        /*0018*/ 	.word	0x00000000
	.align		4
        /*001c*/ 	.word	0xfffffffc


//--------------------- .nv.rel.action            --------------------------
	.section	.nv.rel.action,"",@"SHT_CUDA_RELOCINFO"
	.align	8
	.sectionentsize	8
        /*0000*/ 	.byte	0x73, 0x00, 0x00, 0x00, 0x00, 0x00, 0x00, 0x00, 0x00, 0x00, 0x00, 0x11, 0x25, 0x00, 0x05, 0x36


//--------------------- .nv.constant4             --------------------------
	.section	.nv.constant4,"a",@progbits
	.align	8
	.align		8
.nv.constant4:
        /*0000*/ 	.dword	_$_str


//--------------------- .nv.constant0.attn_fwd    --------------------------
	.section	.nv.constant0.attn_fwd,"a",@progbits
	.sectionflags	@""
	.align	4
.nv.constant0.attn_fwd:
	.zero		488


//--------------------- .text.attn_fwd            --------------------------
	.section	.text.attn_fwd,"ax",@progbits
	.sectioninfo	@"SHI_REGISTERS=48"
	.align	128
        .global         attn_fwd
        .type           attn_fwd,@function
        .size           attn_fwd,(.L_x_3 - attn_fwd)
        .other          attn_fwd,@"STO_CUDA_ENTRY STV_DEFAULT"
attn_fwd:
.text.attn_fwd:
[----:B------:R-:W-:Y:S02]  /*0000*/  MOV R1, c[0x0][0x28] ;  /* 0x00000a0000017a02 */ /* 0x000fe40000000f00 */
[----:B------:R-:W0:Y:S01]  /*0010*/  S2R R44, SR_TID.X ;  /* 0x00000000002c7919 */ /* 0x000e220000002100 */
[----:B------:R-:W-:Y:S01]  /*0020*/  MOV R22, c[0x0][0x198] ;  /* 0x0000660000167a02 */ /* 0x000fe20000000f00 */
[----:B------:R-:W-:Y:S02]  /*0030*/  ULDC.64 UR4, c[0x0][0x118] ;  /* 0x0000460000047ab9 */ /* 0x000fe40000000a00 */
[----:B------:R-:W1:Y:S04]  /*0040*/  S2R R39, SR_CTAID.X ;  /* 0x0000000000277919 */ /* 0x000e680000002500 */
[----:B------:R-:W2:Y:S01]  /*0050*/  S2R R21, SR_CTAID.Y ;  /* 0x0000000000157919 */ /* 0x000ea20000002600 */
[----:B0-----:R-:W-:Y:S02]  /*0060*/  LOP3.LUT R0, R44, 0x3f, RZ, 0xc0, !PT ;  /* 0x0000003f2c007812 */ /* 0x001fe400078ec0ff */
[----:B------:R-:W-:-:S03]  /*0070*/  SHF.R.U32.HI R42, RZ, 0x6, R44 ;  /* 0x00000006ff2a7819 */ /* 0x000fc6000001162c */
[----:B-1----:R-:W-:Y:S01]  /*0080*/  IMAD R39, R39, 0x40, R0 ;  /* 0x0000004027277824 */ /* 0x002fe200078e0200 */
[----:B------:R-:W-:Y:S01]  /*0090*/  SGXT.U32 R42, R42, 0x1 ;  /* 0x000000012a2a781a */ /* 0x000fe20000000000 */
[----:B--2---:R-:W-:Y:S02]  /*00a0*/  IMAD R2, R21, c[0x0][0x190], RZ ;  /* 0x0000640015027a24 */ /* 0x004fe400078e02ff */
[----:B------:R-:W-:Y:S02]  /*00b0*/  IMAD R4, R39, c[0x0][0x194], RZ ;  /* 0x0000650027047a24 */ /* 0x000fe400078e02ff */
[----:B------:R-:W-:Y:S02]  /*00c0*/  IMAD R7, R42, c[0x0][0x198], RZ ;  /* 0x000066002a077a24 */ /* 0x000fe400078e02ff */
[----:B------:R-:W-:Y:S01]  /*00d0*/  IMAD.SHL.U32 R3, R2, 0x2, RZ ;  /* 0x0000000202037824 */ /* 0x000fe200078e00ff */
[----:B------:R-:W-:Y:S01]  /*00e0*/  SHF.L.U32 R6, R4, 0x1, RZ ;  /* 0x0000000104067819 */ /* 0x000fe200000006ff */
[----:B------:R-:W-:-:S02]  /*00f0*/  IMAD R9, R22, 0x2, R7 ;  /* 0x0000000216097824 */ /* 0x000fc400078e0207 */
[----:B------:R-:W-:Y:S01]  /*0100*/  IMAD.HI R2, R2, 0x2, RZ ;  /* 0x0000000202027827 */ /* 0x000fe200078e02ff */
[----:B------:R-:W-:Y:S02]  /*0110*/  IADD3 R18, P0, P1, R6, c[0x0][0x160], R3 ;  /* 0x0000580006127a10 */ /* 0x000fe4000791e003 */
[----:B------:R-:W-:Y:S01]  /*0120*/  LEA R3, R22, R9, 0x1 ;  /* 0x0000000916037211 */ /* 0x000fe200078e08ff */
[----:B------:R-:W-:-:S04]  /*0130*/  IMAD.HI R5, R4, 0x2, RZ ;  /* 0x0000000204057827 */ /* 0x000fc800078e02ff */
[C---:B------:R-:W-:Y:S01]  /*0140*/  IMAD R16, R22.reuse, 0x2, R3 ;  /* 0x0000000216107824 */ /* 0x040fe200078e0203 */
[----:B------:R-:W-:Y:S02]  /*0150*/  IADD3.X R20, R5, c[0x0][0x164], R2, P0, P1 ;  /* 0x0000590005147a10 */ /* 0x000fe400007e2402 */
[-C--:B------:R-:W-:Y:S02]  /*0160*/  LEA R4, P0, R7, R18.reuse, 0x1 ;  /* 0x0000001207047211 */ /* 0x080fe400078008ff */
[----:B------:R-:W-:Y:S02]  /*0170*/  LEA R6, P1, R9, R18, 0x1 ;  /* 0x0000001209067211 */ /* 0x000fe400078208ff */
[----:B------:R-:W-:Y:S02]  /*0180*/  LEA.HI.X.SX32 R5, R7, R20, 0x1, P0 ;  /* 0x0000001407057211 */ /* 0x000fe400000f0eff */
[----:B------:R-:W-:Y:S02]  /*0190*/  LEA R8, P0, R3, R18, 0x1 ;  /* 0x0000001203087211 */ /* 0x000fe400078008ff */
[----:B------:R-:W-:Y:S01]  /*01a0*/  LEA R2, R22, R16, 0x1 ;  /* 0x0000001016027211 */ /* 0x000fe200078e08ff */
[----:B------:R0:W2:Y:S01]  /*01b0*/  LDG.E.U16 R17, [R4.64] ;  /* 0x0000000404117981 */ /* 0x0000a2000c1e1500 */
[----:B------:R-:W-:-:S02]  /*01c0*/  LEA.HI.X.SX32 R7, R9, R20, 0x1, P1 ;  /* 0x0000001409077211 */ /* 0x000fc400008f0eff */
[----:B------:R-:W-:Y:S01]  /*01d0*/  LEA.HI.X.SX32 R9, R3, R20, 0x1, P0 ;  /* 0x0000001403097211 */ /* 0x000fe200000f0eff */
[----:B------:R-:W-:-:S03]  /*01e0*/  IMAD R3, R22, 0x2, R2 ;  /* 0x0000000216037824 */ /* 0x000fc600078e0202 */
[----:B------:R1:W3:Y:S02]  /*01f0*/  LDG.E.U16 R7, [R6.64] ;  /* 0x0000000406077981 */ /* 0x0002e4000c1e1500 */
[----:B------:R-:W-:Y:S02]  /*0200*/  LEA R15, R22, R3, 0x1 ;  /* 0x00000003160f7211 */ /* 0x000fe400078e08ff */
[CC--:B------:R-:W-:Y:S01]  /*0210*/  LEA R12, P1, R3.reuse, R18.reuse, 0x1 ;  /* 0x00000012030c7211 */ /* 0x0c0fe200078208ff */
[----:B------:R4:W5:Y:S01]  /*0220*/  LDG.E.U16 R9, [R8.64] ;  /* 0x0000000408097981 */ /* 0x000962000c1e1500 */
[----:B------:R-:W-:Y:S01]  /*0230*/  LEA R10, P0, R2, R18, 0x1 ;  /* 0x00000012020a7211 */ /* 0x000fe200078008ff */
[----:B0-----:R-:W-:Y:S01]  /*0240*/  IMAD R5, R22, 0x2, R15 ;  /* 0x0000000216057824 */ /* 0x001fe200078e020f */
[-C--:B------:R-:W-:Y:S02]  /*0250*/  LEA.HI.X.SX32 R13, R3, R20.reuse, 0x1, P1 ;  /* 0x00000014030d7211 */ /* 0x080fe400008f0eff */
[----:B------:R-:W-:-:S02]  /*0260*/  LEA.HI.X.SX32 R11, R2, R20, 0x1, P0 ;  /* 0x00000014020b7211 */ /* 0x000fc400000f0eff */
[-C--:B------:R-:W-:Y:S01]  /*0270*/  LEA R14, P2, R15, R18.reuse, 0x1 ;  /* 0x000000120f0e7211 */ /* 0x080fe200078408ff */
[----:B------:R-:W3:Y:S01]  /*0280*/  LDG.E.U16 R12, [R12.64] ;  /* 0x000000040c0c7981 */ /* 0x000ee2000c1e1500 */
[-C--:B------:R-:W-:Y:S02]  /*0290*/  LEA R4, P1, R5, R18.reuse, 0x1 ;  /* 0x0000001205047211 */ /* 0x080fe400078208ff */
[C---:B------:R-:W-:Y:S01]  /*02a0*/  LEA R2, P0, R16.reuse, R18, 0x1 ;  /* 0x0000001210027211 */ /* 0x040fe200078008ff */
[----:B------:R0:W3:Y:S01]  /*02b0*/  LDG.E.U16 R11, [R10.64] ;  /* 0x000000040a0b7981 */ /* 0x0000e2000c1e1500 */
[-C--:B------:R-:W-:Y:S02]  /*02c0*/  LEA.HI.X.SX32 R15, R15, R20.reuse, 0x1, P2 ;  /* 0x000000140f0f7211 */ /* 0x080fe400010f0eff */
[-C--:B------:R-:W-:Y:S02]  /*02d0*/  LEA.HI.X.SX32 R5, R5, R20.reuse, 0x1, P1 ;  /* 0x0000001405057211 */ /* 0x080fe400008f0eff */
[----:B------:R-:W-:Y:S01]  /*02e0*/  LEA.HI.X.SX32 R3, R16, R20, 0x1, P0 ;  /* 0x0000001410037211 */ /* 0x000fe200000f0eff */
[----:B------:R-:W5:Y:S04]  /*02f0*/  LDG.E.U16 R14, [R14.64] ;  /* 0x000000040e0e7981 */ /* 0x000f68000c1e1500 */
[----:B------:R0:W5:Y:S04]  /*0300*/  LDG.E.U16 R2, [R2.64] ;  /* 0x0000000402027981 */ /* 0x000168000c1e1500 */
[----:B------:R0:W5:Y:S01]  /*0310*/  LDG.E.U16 R5, [R4.64] ;  /* 0x0000000404057981 */ /* 0x000162000c1e1500 */
[----:B-1----:R-:W-:-:S02]  /*0320*/  SHF.R.S32.HI R6, RZ, 0x6, R44 ;  /* 0x00000006ff067819 */ /* 0x002fc4000001142c */
[----:B------:R-:W-:Y:S02]  /*0330*/  SHF.L.U32 R19, R0, 0x1, RZ ;  /* 0x0000000100137819 */ /* 0x000fe400000006ff */
[----:B------:R-:W-:-:S04]  /*0340*/  SGXT R0, R6, 0x1 ;  /* 0x000000010600781a */ /* 0x000fc80000000200 */
[----:B------:R-:W-:-:S04]  /*0350*/  LOP3.LUT R0, R19, 0x90, R0, 0x78, !PT ;  /* 0x0000009013007812 */ /* 0x000fc800078e7800 */
[C---:B----4-:R-:W-:Y:S02]  /*0360*/  LOP3.LUT R8, R0.reuse, 0x20, RZ, 0x3c, !PT ;  /* 0x0000002000087812 */ /* 0x050fe400078e3cff */
[C---:B0-----:R-:W-:Y:S02]  /*0370*/  LOP3.LUT R10, R0.reuse, 0x40, RZ, 0x3c, !PT ;  /* 0x00000040000a7812 */ /* 0x041fe400078e3cff */
[----:B------:R-:W-:Y:S01]  /*0380*/  LOP3.LUT R3, R0, 0x60, RZ, 0x3c, !PT ;  /* 0x0000006000037812 */ /* 0x000fe200078e3cff */
[----:B------:R-:W-:-:S05]  /*0390*/  IMAD.MOV.U32 R4, RZ, RZ, 0x1 ;  /* 0x00000001ff047424 */ /* 0x000fca00078e00ff */
[----:B------:R-:W-:Y:S01]  /*03a0*/  ISETP.LE.AND P0, PT, R4, c[0x0][0x1d0], PT ;  /* 0x0000740004007a0c */ /* 0x000fe20003f03270 */
[----:B------:R-:W-:Y:S01]  /*03b0*/  IMAD.MOV.U32 R6, RZ, RZ, 0x3f800000 ;  /* 0x3f800000ff067424 */ /* 0x000fe200078e00ff */
[----:B------:R-:W-:Y:S01]  /*03c0*/  MOV R32, 0xff800000 ;  /* 0xff80000000207802 */ /* 0x000fe20000000f00 */
[----:B------:R-:W-:Y:S01]  /*03d0*/  IMAD.MOV.U32 R24, RZ, RZ, -0x800000 ;  /* 0xff800000ff187424 */ /* 0x000fe200078e00ff */
[----:B------:R-:W-:Y:S02]  /*03e0*/  MOV R4, 0x3f800000 ;  /* 0x3f80000000047802 */ /* 0x000fe40000000f00 */
[C---:B------:R-:W-:Y:S02]  /*03f0*/  LOP3.LUT R41, R44.reuse, 0x7, RZ, 0xc0, !PT ;  /* 0x000000072c297812 */ /* 0x040fe400078ec0ff */
[----:B------:R-:W-:Y:S01]  /*0400*/  SHF.L.U32 R45, R44, 0x1, RZ ;  /* 0x000000012c2d7819 */ /* 0x000fe200000006ff */
[----:B--2---:R-:W-:Y:S04]  /*0410*/  STS.U16 [R0], R17 ;  /* 0x0000001100007388 */ /* 0x004fe80000000400 */
[----:B---3--:R-:W-:Y:S04]  /*0420*/  STS.U16 [R0+0x400], R11 ;  /* 0x0004000b00007388 */ /* 0x008fe80000000400 */
[----:B------:R-:W-:Y:S04]  /*0430*/  STS.U16 [R8+0x100], R7 ;  /* 0x0001000708007388 */ /* 0x000fe80000000400 */
[----:B------:R-:W-:Y:S04]  /*0440*/  STS.U16 [R8+0x500], R12 ;  /* 0x0005000c08007388 */ /* 0x000fe80000000400 */
[----:B-----5:R0:W-:Y:S04]  /*0450*/  STS.U16 [R10+0x200], R9 ;  /* 0x000200090a007388 */ /* 0x0201e80000000400 */
[----:B------:R1:W-:Y:S04]  /*0460*/  STS.U16 [R10+0x600], R14 ;  /* 0x0006000e0a007388 */ /* 0x0003e80000000400 */
[----:B------:R2:W-:Y:S04]  /*0470*/  STS.U16 [R3+0x300], R2 ;  /* 0x0003000203007388 */ /* 0x0005e80000000400 */
[----:B------:R2:W-:Y:S01]  /*0480*/  STS.U16 [R3+0x700], R5 ;  /* 0x0007000503007388 */ /* 0x0005e20000000400 */
[----:B0-----:R-:W-:Y:S01]  /*0490*/  CS2R R8, SRZ ;  /* 0x0000000000087805 */ /* 0x001fe2000001ff00 */
[----:B-1----:R-:W-:Y:S01]  /*04a0*/  CS2R R10, SRZ ;  /* 0x00000000000a7805 */ /* 0x002fe2000001ff00 */
[----:B------:R-:W-:Y:S01]  /*04b0*/  CS2R R12, SRZ ;  /* 0x00000000000c7805 */ /* 0x000fe2000001ff00 */
[----:B------:R-:W-:Y:S01]  /*04c0*/  CS2R R14, SRZ ;  /* 0x00000000000e7805 */ /* 0x000fe2000001ff00 */
[----:B------:R-:W-:Y:S05]  /*04d0*/  @!P0 BRA `(.L_x_0) ;  /* 0x00000ab000008947 */ /* 0x000fea0003800000 */
[C---:B------:R-:W-:Y:S01]  /*04e0*/  LOP3.LUT R4, R44.reuse, 0xf, RZ, 0xc0, !PT ;  /* 0x0000000f2c047812 */ /* 0x040fe200078ec0ff */
[C---:B--2---:R-:W-:Y:S01]  /*04f0*/  IMAD R2, R21.reuse, c[0x0][0x1a0], RZ ;  /* 0x0000680015027a24 */ /* 0x044fe200078e02ff */
[----:B------:R-:W-:Y:S01]  /*0500*/  LOP3.LUT R8, R44, 0x10, RZ, 0xc0, !PT ;  /* 0x000000102c087812 */ /* 0x000fe200078ec0ff */
[----:B------:R-:W-:Y:S01]  /*0510*/  IMAD R3, R21, c[0x0][0x1b0], RZ ;  /* 0x00006c0015037a24 */ /* 0x000fe200078e02ff */
[----:B------:R-:W-:Y:S01]  /*0520*/  MOV R12, c[0x0][0x1a4] ;  /* 0x00006900000c7a02 */ /* 0x000fe20000000f00 */
[----:B------:R-:W-:Y:S01]  /*0530*/  IMAD R5, R4, c[0x0][0x1a8], RZ ;  /* 0x00006a0004057a24 */ /* 0x000fe200078e02ff */
[----:B------:R-:W-:Y:S01]  /*0540*/  LEA R11, R41, R8, 0x1 ;  /* 0x00000008290b7211 */ /* 0x000fe200078e08ff */
[----:B------:R-:W-:Y:S01]  /*0550*/  IMAD.SHL.U32 R34, R2, 0x2, RZ ;  /* 0x0000000202227824 */ /* 0x000fe200078e00ff */
[----:B------:R-:W-:Y:S01]  /*0560*/  MOV R40, 0xff800000 ;  /* 0xff80000000287802 */ /* 0x000fe20000000f00 */
[----:B------:R-:W-:Y:S01]  /*0570*/  IMAD.SHL.U32 R9, R44, 0x20, RZ ;  /* 0x000000202c097824 */ /* 0x000fe200078e00ff */
[----:B------:R-:W-:Y:S01]  /*0580*/  SHF.L.U32 R7, R5, 0x1, RZ ;  /* 0x0000000105077819 */ /* 0x000fe200000006ff */
[----:B------:R-:W-:Y:S01]  /*0590*/  IMAD R6, R4, c[0x0][0x1b4], RZ ;  /* 0x00006d0004067a24 */ /* 0x000fe200078e02ff */
[----:B------:R-:W-:Y:S01]  /*05a0*/  CS2R R14, SRZ ;  /* 0x00000000000e7805 */ /* 0x000fe2000001ff00 */
[----:B------:R-:W-:Y:S01]  /*05b0*/  IMAD.SHL.U32 R4, R3, 0x2, RZ ;  /* 0x0000000203047824 */ /* 0x000fe200078e00ff */
[----:B------:R-:W-:Y:S01]  /*05c0*/  IADD3 R34, P0, P1, R7, c[0x0][0x168], R34 ;  /* 0x00005a0007227a10 */ /* 0x000fe2000791e022 */
[----:B------:R-:W-:Y:S01]  /*05d0*/  IMAD.HI R2, R2, 0x2, RZ ;  /* 0x0000000202027827 */ /* 0x000fe200078e02ff */
[----:B------:R-:W-:-:S02]  /*05e0*/  SHF.L.U32 R7, R41, 0x4, RZ ;  /* 0x0000000429077819 */ /* 0x000fc400000006ff */
[----:B------:R-:W-:Y:S01]  /*05f0*/  LOP3.LUT R9, R9, 0x60, RZ, 0xc0, !PT ;  /* 0x0000006009097812 */ /* 0x000fe200078ec0ff */
[----:B------:R-:W-:Y:S01]  /*0600*/  IMAD.HI R5, R5, 0x2, RZ ;  /* 0x0000000205057827 */ /* 0x000fe200078e02ff */
[--C-:B------:R-:W-:Y:S02]  /*0610*/  LOP3.LUT R10, R7, 0x60, R44.reuse, 0x78, !PT ;  /* 0x00000060070a7812 */ /* 0x100fe400078e782c */
[----:B------:R-:W-:Y:S01]  /*0620*/  LEA R9, R8, R9, 0x4 ;  /* 0x0000000908097211 */ /* 0x000fe200078e20ff */
[----:B------:R-:W-:Y:S01]  /*0630*/  IMAD.SHL.U32 R7, R6, 0x2, RZ ;  /* 0x0000000206077824 */ /* 0x000fe200078e00ff */
[----:B------:R-:W-:Y:S01]  /*0640*/  LOP3.LUT R10, R10, 0x10, R45, 0x78, !PT ;  /* 0x000000100a0a7812 */ /* 0x000fe200078e782d */
[----:B------:R-:W-:Y:S01]  /*0650*/  IMAD.MOV.U32 R13, RZ, RZ, c[0x0][0x1b8] ;  /* 0x00006e00ff0d7624 */ /* 0x000fe200078e00ff */
[----:B------:R-:W-:Y:S02]  /*0660*/  SHF.R.S32.HI R8, RZ, 0x2, R44 ;  /* 0x00000002ff087819 */ /* 0x000fe4000001142c */
[----:B------:R-:W-:Y:S01]  /*0670*/  IADD3 R7, P2, P3, R7, c[0x0][0x170], R4 ;  /* 0x00005c0007077a10 */ /* 0x000fe20007b5e004 */
[----:B------:R-:W-:Y:S01]  /*0680*/  IMAD.U32 R38, R11, 0x40, R10 ;  /* 0x000000400b267824 */ /* 0x000fe200078e000a */
[----:B------:R-:W-:-:S02]  /*0690*/  SHF.R.U32.HI R4, RZ, 0x4, R44 ;  /* 0x00000004ff047819 */ /* 0x000fc4000001162c */
[----:B------:R-:W-:Y:S02]  /*06a0*/  IADD3.X R10, R5, c[0x0][0x16c], R2, P0, P1 ;  /* 0x00005b00050a7a10 */ /* 0x000fe400007e2402 */
[----:B------:R-:W-:Y:S02]  /*06b0*/  SGXT R5, R8, 0x1 ;  /* 0x000000010805781a */ /* 0x000fe40000000200 */
[----:B------:R-:W-:Y:S01]  /*06c0*/  SGXT.U32 R2, R4, 0x3 ;  /* 0x000000030402781a */ /* 0x000fe20000000000 */
[----:B------:R-:W-:Y:S01]  /*06d0*/  IMAD.HI R4, R3, 0x2, RZ ;  /* 0x0000000203047827 */ /* 0x000fe200078e02ff */
[----:B------:R-:W-:-:S03]  /*06e0*/  LOP3.LUT R8, R5, 0x90, RZ, 0xc0, !PT ;  /* 0x0000009005087812 */ /* 0x000fc600078ec0ff */
[----:B------:R-:W-:Y:S01]  /*06f0*/  IMAD.HI R5, R6, 0x2, RZ ;  /* 0x0000000206057827 */ /* 0x000fe200078e02ff */
[----:B------:R-:W-:-:S03]  /*0700*/  LOP3.LUT R8, R8, 0x10, R45, 0x78, !PT ;  /* 0x0000001008087812 */ /* 0x000fc600078e782d */
[C---:B------:R-:W-:Y:S01]  /*0710*/  IMAD R3, R2.reuse, c[0x0][0x1a4], RZ ;  /* 0x0000690002037a24 */ /* 0x040fe200078e02ff */
[----:B------:R-:W-:Y:S01]  /*0720*/  IADD3.X R11, R5, c[0x0][0x174], R4, P2, P3 ;  /* 0x00005d00050b7a10 */ /* 0x000fe200017e6404 */
[----:B------:R-:W-:Y:S02]  /*0730*/  IMAD R2, R2, c[0x0][0x1b8], RZ ;  /* 0x00006e0002027a24 */ /* 0x000fe400078e02ff */
[----:B------:R-:W-:Y:S01]  /*0740*/  IMAD.IADD R33, R8, 0x1, R9 ;  /* 0x0000000108217824 */ /* 0x000fe200078e0209 */
[----:B------:R-:W-:Y:S01]  /*0750*/  LEA R5, R12, R3, 0x3 ;  /* 0x000000030c057211 */ /* 0x000fe200078e18ff */
[----:B------:R-:W-:Y:S01]  /*0760*/  IMAD.MOV.U32 R6, RZ, RZ, 0x3f800000 ;  /* 0x3f800000ff067424 */ /* 0x000fe200078e00ff */
[----:B------:R-:W-:Y:S01]  /*0770*/  LEA R4, R13, R2, 0x3 ;  /* 0x000000020d047211 */ /* 0x000fe200078e18ff */
[----:B------:R-:W-:Y:S01]  /*0780*/  CS2R R8, SRZ ;  /* 0x0000000000087805 */ /* 0x000fe2000001ff00 */
[-C--:B------:R-:W-:Y:S01]  /*0790*/  LEA R36, P0, R3, R34.reuse, 0x1 ;  /* 0x0000002203247211 */ /* 0x080fe200078008ff */
[----:B------:R-:W-:Y:S01]  /*07a0*/  CS2R R12, SRZ ;  /* 0x00000000000c7805 */ /* 0x000fe2000001ff00 */
[----:B------:R-:W-:-:S02]  /*07b0*/  LEA R34, P1, R5, R34, 0x1 ;  /* 0x0000002205227211 */ /* 0x000fc400078208ff */
[-C--:B------:R-:W-:Y:S02]  /*07c0*/  LEA R30, P2, R2, R7.reuse, 0x1 ;  /* 0x00000007021e7211 */ /* 0x080fe400078408ff */
[----:B------:R-:W-:Y:S02]  /*07d0*/  LEA R28, P3, R4, R7, 0x1 ;  /* 0x00000007041c7211 */ /* 0x000fe400078608ff */
[-C--:B------:R-:W-:Y:S02]  /*07e0*/  LEA.HI.X.SX32 R37, R3, R10.reuse, 0x1, P0 ;  /* 0x0000000a03257211 */ /* 0x080fe400000f0eff */
[----:B------:R-:W-:Y:S01]  /*07f0*/  LEA.HI.X.SX32 R35, R5, R10, 0x1, P1 ;  /* 0x0000000a05237211 */ /* 0x000fe200008f0eff */
[----:B------:R-:W-:Y:S01]  /*0800*/  IMAD.MOV.U32 R5, RZ, RZ, RZ ;  /* 0x000000ffff057224 */ /* 0x000fe200078e00ff */
[-C--:B------:R-:W-:Y:S02]  /*0810*/  LEA.HI.X.SX32 R31, R2, R11.reuse, 0x1, P2 ;  /* 0x0000000b021f7211 */ /* 0x080fe400010f0eff */
[----:B------:R-:W-:Y:S01]  /*0820*/  LEA.HI.X.SX32 R29, R4, R11, 0x1, P3 ;  /* 0x0000000b041d7211 */ /* 0x000fe200018f0eff */
[----:B------:R-:W-:Y:S01]  /*0830*/  CS2R R2, SRZ ;  /* 0x0000000000027805 */ /* 0x000fe2000001ff00 */
[----:B------:R-:W-:Y:S01]  /*0840*/  MOV R7, 0xff800000 ;  /* 0xff80000000077802 */ /* 0x000fe20000000f00 */
[----:B------:R-:W-:Y:S01]  /*0850*/  IMAD.MOV.U32 R4, RZ, RZ, 0x3f800000 ;  /* 0x3f800000ff047424 */ /* 0x000fe200078e00ff */
[----:B------:R-:W-:-:S02]  /*0860*/  CS2R R10, SRZ ;  /* 0x00000000000a7805 */ /* 0x000fc4000001ff00 */
.L_x_1:
[----:B------:R-:W-:-:S04]  /*0870*/  IMAD.WIDE R16, R5, 0x2, R36 ;  /* 0x0000000205107825 */ /* 0x000fc800078e0224 */
[----:B------:R-:W-:Y:S01]  /*0880*/  IMAD.WIDE R18, R5, 0x2, R34 ;  /* 0x0000000205127825 */ /* 0x000fe200078e0222 */
[----:B------:R0:W2:Y:S04]  /*0890*/  LDG.E.U16 R43, [R16.64] ;  /* 0x00000004102b7981 */ /* 0x0000a8000c1e1500 */
[----:B------:R1:W3:Y:S04]  /*08a0*/  LDG.E.U16 R32, [R18.64] ;  /* 0x0000000412207981 */ /* 0x0002e8000c1e1500 */
[----:B------:R-:W-:Y:S01]  /*08b0*/  BAR.SYNC.DEFER_BLOCKING 0x0 ;  /* 0x0000000000007b1d */ /* 0x000fe20000010000 */
[----:B0-----:R-:W-:-:S04]  /*08c0*/  IMAD.WIDE R16, R2, 0x2, R30 ;  /* 0x0000000202107825 */ /* 0x001fc800078e021e */
[----:B-1----:R-:W-:Y:S01]  /*08d0*/  IMAD.WIDE R18, R2, 0x2, R28 ;  /* 0x0000000202127825 */ /* 0x002fe200078e021c */
[----:B--2---:R-:W-:Y:S04]  /*08e0*/  STS.U16 [R0+0x800], R43 ;  /* 0x0008002b00007388 */ /* 0x004fe80000000400 */
[----:B---3--:R-:W-:Y:S04]  /*08f0*/  STS.U16 [R0+0x900], R32 ;  /* 0x0009002000007388 */ /* 0x008fe80000000400 */
[----:B------:R-:W-:Y:S06]  /*0900*/  BAR.SYNC.DEFER_BLOCKING 0x0 ;  /* 0x0000000000007b1d */ /* 0x000fec0000010000 */
[----:B------:R0:W2:Y:S04]  /*0910*/  LDG.E.U16 R25, [R16.64] ;  /* 0x0000000410197981 */ /* 0x0000a8000c1e1500 */
[----:B------:R0:W3:Y:S01]  /*0920*/  LDG.E.U16 R27, [R18.64] ;  /* 0x00000004121b7981 */ /* 0x0000e2000c1e1500 */
[----:B------:R-:W-:-:S03]  /*0930*/  IADD3 R3, R3, 0x10, RZ ;  /* 0x0000001003037810 */ /* 0x000fc60007ffe0ff */
[----:B------:R-:W-:Y:S01]  /*0940*/  LDSM.16.M88.4 R20, [R33+0x800] ;  /* 0x000800002114783b */ /* 0x000fe20000000200 */
[----:B------:R-:W-:-:S03]  /*0950*/  ISETP.GE.AND P0, PT, R3, c[0x0][0x1d0], PT ;  /* 0x0000740003007a0c */ /* 0x000fc60003f06270 */
[----:B0-----:R-:W0:Y:S04]  /*0960*/  LDSM.16.MT88.4 R16, [R38] ;  /* 0x000000002610783b */ /* 0x001e280000004200 */
[----:B------:R-:W-:Y:S06]  /*0970*/  BAR.SYNC.DEFER_BLOCKING 0x0 ;  /* 0x0000000000007b1d */ /* 0x000fec0000010000 */
[----:B--2---:R-:W-:Y:S04]  /*0980*/  STS.U16 [R0+0x800], R25 ;  /* 0x0008001900007388 */ /* 0x004fe80000000400 */
[----:B---3--:R0:W-:Y:S02]  /*0990*/  STS.U16 [R0+0x900], R27 ;  /* 0x0009001b00007388 */ /* 0x0081e40000000400 */
[C---:B0-----:R-:W-:Y:S08]  /*09a0*/  HMMA.16816.F32.BF16 R24, R16.reuse, R20, RZ ;  /* 0x000000141018723c */ /* 0x041ff000000418ff */
[----:B------:R-:W-:Y:S11]  /*09b0*/  HMMA.16816.F32.BF16 R16, R16, R22, RZ ;  /* 0x000000161010723c */ /* 0x000ff600000418ff */
[----:B------:R-:W-:Y:S05]  /*09c0*/  @!UPT UIADD3 URZ, URZ, URZ, URZ ;  /* 0x0000003f3f3ff290 */ /* 0x000fea000fffe03f */
[----:B------:R-:W-:Y:S02]  /*09d0*/  FMUL R20, R24, c[0x0][0x188] ;  /* 0x0000620018147a20 */ /* 0x000fe40000400000 */
[----:B------:R-:W-:-:S05]  /*09e0*/  FMUL R21, R25, c[0x0][0x188] ;  /* 0x0000620019157a20 */ /* 0x000fca0000400000 */
[----:B------:R-:W-:Y:S01]  /*09f0*/  FMNMX R21, R20, R21, !PT ;  /* 0x0000001514157209 */ /* 0x000fe20007800000 */
[----:B------:R-:W-:-:S05]  /*0a00*/  FMUL R20, R16, c[0x0][0x188] ;  /* 0x0000620010147a20 */ /* 0x000fca0000400000 */
[----:B------:R-:W-:Y:S01]  /*0a10*/  FMNMX R21, R20, R21, !PT ;  /* 0x0000001514157209 */ /* 0x000fe20007800000 */
[----:B------:R-:W-:-:S05]  /*0a20*/  FMUL R20, R17, c[0x0][0x188] ;  /* 0x0000620011147a20 */ /* 0x000fca0000400000 */
[----:B------:R-:W-:-:S05]  /*0a30*/  FMNMX R20, R20, R21, !PT ;  /* 0x0000001514147209 */ /* 0x000fca0007800000 */
[----:B------:R-:W0:Y:S02]  /*0a40*/  SHFL.BFLY PT, R21, R20, 0x2, 0x1f ;  /* 0x0c401f0014157f89 */ /* 0x000e2400000e0000 */
[----:B0-----:R-:W-:-:S05]  /*0a50*/  FMNMX R21, R20, R21, !PT ;  /* 0x0000001514157209 */ /* 0x001fca0007800000 */
[----:B------:R-:W0:Y:S02]  /*0a60*/  SHFL.BFLY PT, R22, R21, 0x1, 0x1f ;  /* 0x0c201f0015167f89 */ /* 0x000e2400000e0000 */
[----:B0-----:R-:W-:-:S04]  /*0a70*/  FMNMX R23, R21, R22, !PT ;  /* 0x0000001615177209 */ /* 0x001fc80007800000 */
[----:B------:R-:W-:-:S05]  /*0a80*/  FMNMX R32, R23, R40, !PT ;  /* 0x0000002817207209 */ /* 0x000fca0007800000 */
[--C-:B------:R-:W-:Y:S02]  /*0a90*/  FFMA R24, R24, c[0x0][0x188], -R32.reuse ;  /* 0x0000620018187a23 */ /* 0x100fe40000000820 */
[--C-:B------:R-:W-:Y:S02]  /*0aa0*/  FFMA R25, R25, c[0x0][0x188], -R32.reuse ;  /* 0x0000620019197a23 */ /* 0x100fe40000000820 */
[----:B------:R-:W-:Y:S02]  /*0ab0*/  FMUL R22, R24, 1.4426950216293334961 ;  /* 0x3fb8aa3b18167820 */ /* 0x000fe40000400000 */
[----:B------:R-:W-:Y:S02]  /*0ac0*/  FMUL R24, R25, 1.4426950216293334961 ;  /* 0x3fb8aa3b19187820 */ /* 0x000fe40000400000 */
[--C-:B------:R-:W-:Y:S02]  /*0ad0*/  FFMA R23, R16, c[0x0][0x188], -R32.reuse ;  /* 0x0000620010177a23 */ /* 0x100fe40000000820 */
[----:B------:R-:W-:Y:S01]  /*0ae0*/  FFMA R17, R17, c[0x0][0x188], -R32 ;  /* 0x0000620011117a23 */ /* 0x000fe20000000820 */
[----:B------:R-:W-:Y:S01]  /*0af0*/  MUFU.EX2 R22, R22 ;  /* 0x0000001600167308 */ /* 0x000fe20000000800 */
[----:B------:R-:W-:-:S02]  /*0b00*/  FMUL R23, R23, 1.4426950216293334961 ;  /* 0x3fb8aa3b17177820 */ /* 0x000fc40000400000 */
[----:B------:R-:W-:Y:S02]  /*0b10*/  FMUL R43, R17, 1.4426950216293334961 ;  /* 0x3fb8aa3b112b7820 */ /* 0x000fe40000400000 */
[----:B------:R-:W-:-:S03]  /*0b20*/  FADD R17, -R32, R40 ;  /* 0x0000002820117221 */ /* 0x000fc60000000100 */
[----:B------:R-:W0:Y:S01]  /*0b30*/  MUFU.EX2 R16, R24 ;  /* 0x0000001800107308 */ /* 0x000e220000000800 */
[----:B------:R-:W-:-:S07]  /*0b40*/  FMUL R17, R17, 1.4426950216293334961 ;  /* 0x3fb8aa3b11117820 */ /* 0x000fce0000400000 */
[----:B------:R1:W2:Y:S08]  /*0b50*/  MUFU.EX2 R25, R23 ;  /* 0x0000001700197308 */ /* 0x0002b00000000800 */
[----:B------:R-:W3:Y:S01]  /*0b60*/  MUFU.EX2 R43, R43 ;  /* 0x0000002b002b7308 */ /* 0x000ee20000000800 */
[----:B0-----:R-:W-:Y:S01]  /*0b70*/  FADD R20, R22, R16 ;  /* 0x0000001016147221 */ /* 0x001fe20000000000 */
[----:B------:R-:W-:Y:S01]  /*0b80*/  F2FP.BF16.PACK_AB R16, R16, R22 ;  /* 0x000000161010723e */ /* 0x000fe200000010ff */
[----:B-1----:R-:W-:-:S02]  /*0b90*/  FMUL R23, R27, c[0x0][0x188] ;  /* 0x000062001b177a20 */ /* 0x002fc40000400000 */
[----:B--2---:R-:W-:-:S03]  /*0ba0*/  FADD R20, R25, R20 ;  /* 0x0000001419147221 */ /* 0x004fc60000000000 */
[----:B------:R-:W0:Y:S01]  /*0bb0*/  MUFU.EX2 R17, R17 ;  /* 0x0000001100117308 */ /* 0x000e220000000800 */
[----:B---3--:R-:W-:-:S05]  /*0bc0*/  FADD R21, R43, R20 ;  /* 0x000000142b157221 */ /* 0x008fca0000000000 */
[----:B------:R-:W1:Y:S01]  /*0bd0*/  SHFL.BFLY PT, R20, R21, 0x2, 0x1f ;  /* 0x0c401f0015147f89 */ /* 0x000e6200000e0000 */
[C---:B0-----:R-:W-:Y:S02]  /*0be0*/  FMUL R8, R17.reuse, R8 ;  /* 0x0000000811087220 */ /* 0x041fe40000400000 */
[C---:B------:R-:W-:Y:S02]  /*0bf0*/  FMUL R9, R17.reuse, R9 ;  /* 0x0000000911097220 */ /* 0x040fe40000400000 */
[C---:B------:R-:W-:Y:S02]  /*0c00*/  FMUL R12, R17.reuse, R12 ;  /* 0x0000000c110c7220 */ /* 0x040fe40000400000 */
[----:B------:R-:W-:Y:S02]  /*0c10*/  FMUL R13, R17, R13 ;  /* 0x0000000d110d7220 */ /* 0x000fe40000400000 */
[----:B-1----:R-:W-:-:S05]  /*0c20*/  FADD R21, R21, R20 ;  /* 0x0000001415157221 */ /* 0x002fca0000000000 */
[----:B------:R-:W0:Y:S02]  /*0c30*/  SHFL.BFLY PT, R20, R21, 0x1, 0x1f ;  /* 0x0c201f0015147f89 */ /* 0x000e2400000e0000 */
[----:B0-----:R-:W-:-:S04]  /*0c40*/  FADD R20, R21, R20 ;  /* 0x0000001415147221 */ /* 0x001fc80000000000 */
[----:B------:R-:W-:Y:S02]  /*0c50*/  FFMA R6, R17, R6, R20 ;  /* 0x0000000611067223 */ /* 0x000fe40000000014 */
        /* <DEDUP_REMOVED lines=13> */
[----:B------:R-:W-:Y:S02]  /*0d30*/  FFMA R18, R18, c[0x0][0x188], -R24 ;  /* 0x0000620012127a23 */ /* 0x000fe40000000818 */
[----:B------:R-:W-:Y:S02]  /*0d40*/  FMUL R20, R26, 1.4426950216293334961 ;  /* 0x3fb8aa3b1a147820 */ /* 0x000fe40000400000 */
[----:B------:R-:W-:Y:S02]  /*0d50*/  FMUL R27, R27, 1.4426950216293334961 ;  /* 0x3fb8aa3b1b1b7820 */ /* 0x000fe40000400000 */
[----:B------:R-:W-:-:S02]  /*0d60*/  FMUL R26, R18, 1.4426950216293334961 ;  /* 0x3fb8aa3b121a7820 */ /* 0x000fc40000400000 */
[----:B------:R-:W-:Y:S01]  /*0d70*/  FFMA R18, R19, c[0x0][0x188], -R24 ;  /* 0x0000620013127a23 */ /* 0x000fe20000000818 */
[----:B------:R-:W-:Y:S01]  /*0d80*/  MUFU.EX2 R20, R20 ;  /* 0x0000001400147308 */ /* 0x000fe20000000800 */
[----:B------:R-:W-:Y:S02]  /*0d90*/  FADD R7, -R24, R7 ;  /* 0x0000000718077221 */ /* 0x000fe40000000100 */
[----:B------:R-:W-:Y:S02]  /*0da0*/  FMUL R21, R18, 1.4426950216293334961 ;  /* 0x3fb8aa3b12157820 */ /* 0x000fe40000400000 */
[----:B------:R-:W-:-:S03]  /*0db0*/  FMUL R7, R7, 1.4426950216293334961 ;  /* 0x3fb8aa3b07077820 */ /* 0x000fc60000400000 */
[----:B------:R-:W0:Y:S08]  /*0dc0*/  MUFU.EX2 R23, R27 ;  /* 0x0000001b00177308 */ /* 0x000e300000000800 */
[----:B------:R-:W1:Y:S08]  /*0dd0*/  MUFU.EX2 R19, R26 ;  /* 0x0000001a00137308 */ /* 0x000e700000000800 */
[----:B------:R-:W2:Y:S01]  /*0de0*/  MUFU.EX2 R21, R21 ;  /* 0x0000001500157308 */ /* 0x000ea20000000800 */
[----:B0-----:R-:W-:Y:S01]  /*0df0*/  FADD R18, R20, R23 ;  /* 0x0000001714127221 */ /* 0x001fe20000000000 */
[----:B------:R-:W-:-:S03]  /*0e00*/  F2FP.BF16.PACK_AB R17, R23, R20 ;  /* 0x000000141711723e */ /* 0x000fc600000010ff */
[----:B-1----:R-:W-:-:S03]  /*0e10*/  FADD R18, R19, R18 ;  /* 0x0000001213127221 */ /* 0x002fc60000000000 */
[----:B------:R-:W0:Y:S01]  /*0e20*/  MUFU.EX2 R7, R7 ;  /* 0x0000000700077308 */ /* 0x000e220000000800 */
[----:B--2---:R-:W-:Y:S01]  /*0e30*/  FADD R40, R21, R18 ;  /* 0x0000001215287221 */ /* 0x004fe20000000000 */
[----:B------:R-:W-:Y:S02]  /*0e40*/  F2FP.BF16.PACK_AB R18, R43, R25 ;  /* 0x000000192b12723e */ /* 0x000fe400000010ff */
[----:B------:R-:W-:Y:S02]  /*0e50*/  F2FP.BF16.PACK_AB R19, R21, R19 ;  /* 0x000000131513723e */ /* 0x000fe400000010ff */
[----:B------:R-:W1:Y:S01]  /*0e60*/  SHFL.BFLY PT, R22, R40, 0x2, 0x1f ;  /* 0x0c401f0028167f89 */ /* 0x000e6200000e0000 */
[C---:B0-----:R-:W-:Y:S02]  /*0e70*/  FMUL R10, R7.reuse, R10 ;  /* 0x0000000a070a7220 */ /* 0x041fe40000400000 */
[C---:B------:R-:W-:Y:S02]  /*0e80*/  FMUL R11, R7.reuse, R11 ;  /* 0x0000000b070b7220 */ /* 0x040fe40000400000 */
[----:B------:R-:W-:-:S02]  /*0e90*/  FMUL R14, R7, R14 ;  /* 0x0000000e070e7220 */ /* 0x000fc40000400000 */
[----:B------:R-:W-:Y:S02]  /*0ea0*/  FMUL R15, R7, R15 ;  /* 0x0000000f070f7220 */ /* 0x000fe40000400000 */
[----:B-1----:R-:W-:Y:S02]  /*0eb0*/  FADD R22, R40, R22 ;  /* 0x0000001628167221 */ /* 0x002fe40000000000 */
[----:B------:R-:W-:-:S03]  /*0ec0*/  IMAD.MOV.U32 R40, RZ, RZ, R32 ;  /* 0x000000ffff287224 */ /* 0x000fc600078e0020 */
[----:B------:R-:W0:Y:S02]  /*0ed0*/  SHFL.BFLY PT, R25, R22, 0x1, 0x1f ;  /* 0x0c201f0016197f89 */ /* 0x000e2400000e0000 */
[----:B0-----:R-:W-:Y:S02]  /*0ee0*/  FADD R25, R22, R25 ;  /* 0x0000001916197221 */ /* 0x001fe40000000000 */
[----:B------:R-:W-:Y:S02]  /*0ef0*/  BAR.SYNC.DEFER_BLOCKING 0x0 ;  /* 0x0000000000007b1d */ /* 0x000fe40000010000 */
[----:B------:R-:W-:Y:S01]  /*0f00*/  FFMA R4, R7, R4, R25 ;  /* 0x0000000407047223 */ /* 0x000fe20000000019 */
[----:B------:R-:W-:-:S03]  /*0f10*/  MOV R7, R24 ;  /* 0x0000001800077202 */ /* 0x000fc60000000f00 */
[----:B------:R-:W0:Y:S02]  /*0f20*/  LDSM.16.M88.4 R20, [R33+0x800] ;  /* 0x000800002114783b */ /* 0x000e240000000200 */
[C---:B0-----:R-:W-:Y:S08]  /*0f30*/  HMMA.16816.F32.BF16 R8, R16.reuse, R20, R8 ;  /* 0x000000141008723c */ /* 0x041ff00000041808 */
[----:B------:R-:W-:Y:S07]  /*0f40*/  HMMA.16816.F32.BF16 R12, R16, R22, R12 ;  /* 0x00000016100c723c */ /* 0x000fee000004180c */
[----:B------:R-:W-:-:S05]  /*0f50*/  MOV R16, 0x10 ;  /* 0x0000001000107802 */ /* 0x000fca0000000f00 */
[C---:B------:R-:W-:Y:S02]  /*0f60*/  IMAD R2, R16.reuse, c[0x0][0x1b4], R2 ;  /* 0x00006d0010027a24 */ /* 0x040fe400078e0202 */
[----:B------:R-:W-:Y:S01]  /*0f70*/  IMAD R5, R16, c[0x0][0x1a4], R5 ;  /* 0x0000690010057a24 */ /* 0x000fe200078e0205 */
[----:B------:R-:W-:Y:S05]  /*0f80*/  @!P0 BRA `(.L_x_1) ;  /* 0xfffff8e000008947 */ /* 0x000fea000383ffff */
.L_x_0:
[----:B------:R-:W0:Y:S01]  /*0f90*/  S2R R30, SR_CTAID.Y ;  /* 0x00000000001e7919 */ /* 0x000e220000002600 */
[----:B--2---:R-:W-:Y:S01]  /*0fa0*/  IMAD R3, R39, c[0x0][0x1c4], RZ ;  /* 0x0000710027037a24 */ /* 0x004fe200078e02ff */
[----:B------:R-:W-:Y:S01]  /*0fb0*/  SHF.R.U32.HI R25, RZ, 0x1, R44 ;  /* 0x00000001ff197819 */ /* 0x000fe2000001162c */
[----:B------:R-:W-:Y:S01]  /*0fc0*/  IMAD.MOV.U32 R7, RZ, RZ, R6 ;  /* 0x000000ffff077224 */ /* 0x000fe200078e0006 */
[----:B------:R-:W-:Y:S01]  /*0fd0*/  MOV R6, R4 ;  /* 0x0000000400067202 */ /* 0x000fe20000000f00 */
[C---:B------:R-:W-:Y:S01]  /*0fe0*/  IMAD.SHL.U32 R20, R44.reuse, 0x4, RZ ;  /* 0x000000042c147824 */ /* 0x040fe200078e00ff */
[----:B------:R-:W-:Y:S01]  /*0ff0*/  SHF.L.U32 R5, R3, 0x1, RZ ;  /* 0x0000000103057819 */ /* 0x000fe200000006ff */
[C---:B------:R-:W-:Y:S01]  /*1000*/  FMUL R0, R7.reuse, 8388608 ;  /* 0x4b00000007007820 */ /* 0x040fe20000400000 */
[----:B------:R-:W-:Y:S01]  /*1010*/  LOP3.LUT R4, R44, 0x18, RZ, 0xc0, !PT ;  /* 0x000000182c047812 */ /* 0x000fe200078ec0ff */
[----:B------:R-:W-:Y:S01]  /*1020*/  FMUL R19, R6, 8388608 ;  /* 0x4b00000006137820 */ /* 0x000fe20000400000 */
[----:B------:R-:W-:Y:S01]  /*1030*/  FSETP.GEU.AND P0, PT, R7, 1.175494350822287508e-38, PT ;  /* 0x008000000700780b */ /* 0x000fe20003f0e000 */
[----:B------:R-:W-:Y:S01]  /*1040*/  BAR.SYNC.DEFER_BLOCKING 0x0 ;  /* 0x0000000000007b1d */ /* 0x000fe20000010000 */
[----:B------:R-:W-:-:S02]  /*1050*/  LEA R22, R4, R41, 0x2 ;  /* 0x0000002904167211 */ /* 0x000fc400078e10ff */
[----:B------:R-:W-:Y:S02]  /*1060*/  LOP3.LUT R18, R20, 0xc0, RZ, 0xc0, !PT ;  /* 0x000000c014127812 */ /* 0x000fe400078ec0ff */
[----:B------:R-:W-:Y:S02]  /*1070*/  FSETP.GEU.AND P4, PT, R6, 1.175494350822287508e-38, PT ;  /* 0x008000000600780b */ /* 0x000fe40003f8e000 */
[----:B------:R-:W-:Y:S02]  /*1080*/  FSEL R0, R0, R7, !P0 ;  /* 0x0000000700007208 */ /* 0x000fe40004000000 */
[----:B------:R-:W-:Y:S01]  /*1090*/  LEA R41, R41, R18, 0x3 ;  /* 0x0000001229297211 */ /* 0x000fe200078e18ff */
[----:B------:R-:W-:Y:S01]  /*10a0*/  IMAD.HI R18, R3, 0x2, RZ ;  /* 0x0000000203127827 */ /* 0x000fe200078e02ff */
[----:B------:R-:W-:Y:S02]  /*10b0*/  FSEL R19, R19, R6, !P4 ;  /* 0x0000000613137208 */ /* 0x000fe40006000000 */
[----:B------:R-:W-:Y:S01]  /*10c0*/  IADD3 R23, R0, -0x3f3504f3, RZ ;  /* 0xc0cafb0d00177810 */ /* 0x000fe20007ffe0ff */
[----:B0-----:R-:W-:Y:S01]  /*10d0*/  IMAD R2, R30, c[0x0][0x1c0], RZ ;  /* 0x000070001e027a24 */ /* 0x001fe200078e02ff */
[----:B------:R-:W-:-:S02]  /*10e0*/  FSETP.GT.AND P3, PT, |R7|, 8.50705917302346158658e+37, PT ;  /* 0x7e8000000700780b */ /* 0x000fc40003f64200 */
[----:B------:R-:W-:Y:S01]  /*10f0*/  LOP3.LUT R23, R23, 0xff800000, RZ, 0xc0, !PT ;  /* 0xff80000017177812 */ /* 0x000fe200078ec0ff */
[C---:B------:R-:W-:Y:S01]  /*1100*/  IMAD.SHL.U32 R16, R2.reuse, 0x2, RZ ;  /* 0x0000000202107824 */ /* 0x040fe200078e00ff */
[----:B------:R-:W-:Y:S01]  /*1110*/  LOP3.LUT R26, R25, 0x4, RZ, 0xc0, !PT ;  /* 0x00000004191a7812 */ /* 0x000fe200078ec0ff */
[----:B------:R-:W-:Y:S01]  /*1120*/  IMAD.HI R17, R2, 0x2, RZ ;  /* 0x0000000202117827 */ /* 0x000fe200078e02ff */
[----:B------:R-:W0:Y:S01]  /*1130*/  I2F R21, R23 ;  /* 0x0000001700157306 */ /* 0x000e220000201400 */
[----:B------:R-:W-:Y:S02]  /*1140*/  FSETP.GEU.AND P2, PT, |R7|, 1.175494350822287508e-38, PT ;  /* 0x008000000700780b */ /* 0x000fe40003f4e200 */
[----:B------:R-:W-:Y:S02]  /*1150*/  IADD3 R16, P1, P5, R5, c[0x0][0x178], R16 ;  /* 0x00005e0005107a10 */ /* 0x000fe40007d3e010 */
[----:B------:R-:W-:Y:S02]  /*1160*/  LOP3.LUT R5, R20, 0x180, RZ, 0xc0, !PT ;  /* 0x0000018014057812 */ /* 0x000fe400078ec0ff */
[----:B------:R-:W-:Y:S01]  /*1170*/  IADD3.X R17, R18, c[0x0][0x17c], R17, P1, P5 ;  /* 0x00005f0012117a10 */ /* 0x000fe20000fea411 */
[----:B------:R-:W-:Y:S01]  /*1180*/  @P3 FMUL R7, R7, 0.25 ;  /* 0x3e80000007073820 */ /* 0x000fe20000400000 */
[----:B------:R-:W-:Y:S01]  /*1190*/  FSETP.GT.AND P1, PT, |R6|, 8.50705917302346158658e+37, PT ;  /* 0x7e8000000600780b */ /* 0x000fe20003f24200 */
[----:B------:R-:W-:Y:S01]  /*11a0*/  IMAD.U32 R27, R22, 0x10, R5 ;  /* 0x00000010161b7824 */ /* 0x000fe200078e0005 */
[----:B------:R-:W-:Y:S01]  /*11b0*/  SHF.R.S32.HI R22, RZ, 0x5, R44 ;  /* 0x00000005ff167819 */ /* 0x000fe2000001142c */
[----:B------:R-:W-:Y:S01]  /*11c0*/  IMAD.IADD R18, R26, 0x1, R41 ;  /* 0x000000011a127824 */ /* 0x000fe200078e0229 */
[----:B------:R-:W-:Y:S01]  /*11d0*/  IADD3 R5, R19, -0x3f3504f3, RZ ;  /* 0xc0cafb0d13057810 */ /* 0x000fe20007ffe0ff */
[----:B------:R-:W-:Y:S01]  /*11e0*/  @!P2 FMUL R7, R7, 16777216 ;  /* 0x4b8000000707a820 */ /* 0x000fe20000400000 */
[----:B------:R-:W-:Y:S01]  /*11f0*/  SGXT R22, R22, 0x1 ;  /* 0x000000011616781a */ /* 0x000fe20000000200 */
[----:B------:R-:W-:Y:S01]  /*1200*/  @P3 FMUL R9, R9, 0.25 ;  /* 0x3e80000009093820 */ /* 0x000fe20000400000 */
[----:B------:R-:W-:Y:S01]  /*1210*/  LOP3.LUT R2, R5, 0xff800000, RZ, 0xc0, !PT ;  /* 0xff80000005027812 */ /* 0x000fe200078ec0ff */
[----:B------:R-:W-:Y:S01]  /*1220*/  @P3 FMUL R13, R13, 0.25 ;  /* 0x3e8000000d0d3820 */ /* 0x000fe20000400000 */
[----:B------:R-:W-:Y:S01]  /*1230*/  LOP3.LUT R3, R22, 0x408, RZ, 0xc0, !PT ;  /* 0x0000040816037812 */ /* 0x000fe200078ec0ff */
[----:B------:R-:W-:Y:S01]  /*1240*/  @P3 FMUL R12, R12, 0.25 ;  /* 0x3e8000000c0c3820 */ /* 0x000fe20000400000 */
[----:B------:R-:W1:Y:S01]  /*1250*/  I2F R22, R2 ;  /* 0x0000000200167306 */ /* 0x000e620000201400 */
[----:B------:R-:W-:Y:S01]  /*1260*/  IADD3 R26, R0, -R23, RZ ;  /* 0x80000017001a7210 */ /* 0x000fe20007ffe0ff */
[----:B------:R-:W-:Y:S01]  /*1270*/  @P1 FMUL R15, R15, 0.25 ;  /* 0x3e8000000f0f1820 */ /* 0x000fe20000400000 */
[----:B------:R-:W-:Y:S01]  /*1280*/  LOP3.LUT R25, R3, 0x7c, R20, 0x78, !PT ;  /* 0x0000007c03197812 */ /* 0x000fe200078e7814 */
[----:B------:R-:W-:Y:S01]  /*1290*/  @P1 FMUL R14, R14, 0.25 ;  /* 0x3e8000000e0e1820 */ /* 0x000fe20000400000 */
[----:B------:R-:W-:Y:S01]  /*12a0*/  FSEL R3, RZ, -23, P4 ;  /* 0xc1b80000ff037808 */ /* 0x000fe20002000000 */
[----:B------:R-:W-:Y:S01]  /*12b0*/  @P1 FMUL R10, R10, 0.25 ;  /* 0x3e8000000a0a1820 */ /* 0x000fe20000400000 */
[C---:B------:R-:W-:Y:S01]  /*12c0*/  FSETP.GEU.AND P4, PT, |R6|.reuse, 1.175494350822287508e-38, PT ;  /* 0x008000000600780b */ /* 0x040fe20003f8e200 */
[----:B------:R-:W-:Y:S01]  /*12d0*/  @P1 FMUL R6, R6, 0.25 ;  /* 0x3e80000006061820 */ /* 0x000fe20000400000 */
[----:B------:R-:W-:Y:S01]  /*12e0*/  FSEL R20, RZ, -23, P0 ;  /* 0xc1b80000ff147808 */ /* 0x000fe20000000000 */
[----:B------:R-:W-:Y:S01]  /*12f0*/  @P3 FMUL R8, R8, 0.25 ;  /* 0x3e80000008083820 */ /* 0x000fe20000400000 */
[----:B------:R-:W-:Y:S01]  /*1300*/  LEA.HI R5, R4, R27, RZ, 0x1f ;  /* 0x0000001b04057211 */ /* 0x000fe200078ff8ff */
[----:B------:R-:W-:Y:S01]  /*1310*/  @P1 FMUL R11, R11, 0.25 ;  /* 0x3e8000000b0b1820 */ /* 0x000fe20000400000 */
[----:B------:R-:W-:Y:S01]  /*1320*/  LOP3.LUT R4, R44, 0x40, RZ, 0xc0, !PT ;  /* 0x000000402c047812 */ /* 0x000fe200078ec0ff */
[----:B0-----:R-:W-:Y:S01]  /*1330*/  FFMA.FTZ R21, R21, 1.1920928955078125e-07, R20 ;  /* 0x3400000015157823 */ /* 0x001fe20000010014 */
[C---:B------:R-:W-:Y:S01]  /*1340*/  LOP3.LUT R27, R5.reuse, 0x4, RZ, 0x3c, !PT ;  /* 0x00000004051b7812 */ /* 0x040fe200078e3cff */
[----:B-1----:R-:W-:Y:S01]  /*1350*/  FFMA.FTZ R20, R22, 1.1920928955078125e-07, R3 ;  /* 0x3400000016147823 */ /* 0x002fe20000010003 */
[C---:B------:R-:W-:Y:S01]  /*1360*/  ISETP.NE.U32.AND P0, PT, R4.reuse, RZ, PT ;  /* 0x000000ff0400720c */ /* 0x040fe20003f05070 */
[----:B------:R0:W1:Y:S01]  /*1370*/  MUFU.RCP R22, R7 ;  /* 0x0000000700167308 */ /* 0x0000620000001000 */
[----:B------:R-:W-:Y:S01]  /*1380*/  IMAD.MOV.U32 R3, RZ, RZ, 0x3dc6b27f ;  /* 0x3dc6b27fff037424 */ /* 0x000fe200078e00ff */
[----:B------:R-:W-:Y:S01]  /*1390*/  LEA R4, R4, R25, 0x1 ;  /* 0x0000001904047211 */ /* 0x000fe200078e08ff */
[----:B------:R-:W-:Y:S01]  /*13a0*/  @!P4 FMUL R6, R6, 16777216 ;  /* 0x4b8000000606c820 */ /* 0x000fe20000400000 */
[C---:B------:R-:W-:Y:S01]  /*13b0*/  LOP3.LUT R25, R5.reuse, 0x8, RZ, 0x3c, !PT ;  /* 0x0000000805197812 */ /* 0x040fe200078e3cff */
[----:B------:R-:W-:Y:S01]  /*13c0*/  FADD R26, R26, -1 ;  /* 0xbf8000001a1a7421 */ /* 0x000fe20000000000 */
[----:B------:R-:W-:Y:S01]  /*13d0*/  LOP3.LUT R29, R5, 0xc, RZ, 0x3c, !PT ;  /* 0x0000000c051d7812 */ /* 0x000fe200078e3cff */
[----:B------:R-:W-:Y:S01]  /*13e0*/  @!P2 FMUL R9, R9, 16777216 ;  /* 0x4b8000000909a820 */ /* 0x000fe20000400000 */
[----:B------:R-:W-:Y:S01]  /*13f0*/  ISETP.GE.U32.AND P1, PT, R19, 0x7f800000, PT ;  /* 0x7f8000001300780c */ /* 0x000fe20003f26070 */
[----:B------:R-:W2:Y:S01]  /*1400*/  MUFU.RCP R6, R6 ;  /* 0x0000000600067308 */ /* 0x000ea20000001000 */
[----:B------:R-:W-:Y:S01]  /*1410*/  @!P4 FMUL R15, R15, 16777216 ;  /* 0x4b8000000f0fc820 */ /* 0x000fe20000400000 */
[----:B------:R-:W-:Y:S01]  /*1420*/  LOP3.LUT R45, R45, 0xf8, RZ, 0xc0, !PT ;  /* 0x000000f82d2d7812 */ /* 0x000fe200078ec0ff */
[----:B------:R-:W-:-:S02]  /*1430*/  @!P4 FMUL R14, R14, 16777216 ;  /* 0x4b8000000e0ec820 */ /* 0x000fc40000400000 */
[----:B------:R-:W-:Y:S02]  /*1440*/  @!P4 FMUL R10, R10, 16777216 ;  /* 0x4b8000000a0ac820 */ /* 0x000fe40000400000 */
[----:B------:R-:W-:Y:S02]  /*1450*/  @!P2 FMUL R13, R13, 16777216 ;  /* 0x4b8000000d0da820 */ /* 0x000fe40000400000 */
[----:B------:R-:W-:Y:S02]  /*1460*/  @!P2 FMUL R12, R12, 16777216 ;  /* 0x4b8000000c0ca820 */ /* 0x000fe40000400000 */
[----:B------:R-:W-:Y:S01]  /*1470*/  @!P2 FMUL R8, R8, 16777216 ;  /* 0x4b8000000808a820 */ /* 0x000fe20000400000 */
[----:B------:R-:W-:Y:S01]  /*1480*/  ISETP.GE.U32.AND P2, PT, R0, 0x7f800000, PT ;  /* 0x7f8000000000780c */ /* 0x000fe20003f46070 */
[----:B------:R-:W-:Y:S02]  /*1490*/  @!P4 FMUL R11, R11, 16777216 ;  /* 0x4b8000000b0bc820 */ /* 0x000fe40000400000 */
[----:B0-----:R-:W-:-:S02]  /*14a0*/  FFMA.FTZ R7, R26, R3, -0.16845393180847167969 ;  /* 0xbe2c7f301a077423 */ /* 0x001fc40000010003 */
[----:B-1----:R-:W-:Y:S02]  /*14b0*/  FMUL R28, R22, R9 ;  /* 0x00000009161c7220 */ /* 0x002fe40000400000 */
[C---:B--2---:R-:W-:Y:S02]  /*14c0*/  FMUL R15, R6.reuse, R15 ;  /* 0x0000000f060f7220 */ /* 0x044fe40000400000 */
[C---:B------:R-:W-:Y:S02]  /*14d0*/  FMUL R14, R6.reuse, R14 ;  /* 0x0000000e060e7220 */ /* 0x040fe40000400000 */
[----:B------:R-:W-:Y:S02]  /*14e0*/  FMUL R9, R6, R10 ;  /* 0x0000000a06097220 */ /* 0x000fe40000400000 */
[C---:B------:R-:W-:Y:S02]  /*14f0*/  FMUL R13, R22.reuse, R13 ;  /* 0x0000000d160d7220 */ /* 0x040fe40000400000 */
[----:B------:R-:W-:Y:S01]  /*1500*/  FMUL R12, R22, R12 ;  /* 0x0000000c160c7220 */ /* 0x000fe20000400000 */
[----:B------:R-:W-:Y:S01]  /*1510*/  F2FP.BF16.PACK_AB R14, R14, R9 ;  /* 0x000000090e0e723e */ /* 0x000fe200000010ff */
[----:B------:R-:W-:Y:S01]  /*1520*/  FMUL R23, R22, R8 ;  /* 0x0000000816177220 */ /* 0x000fe20000400000 */
[----:B------:R-:W-:Y:S01]  /*1530*/  F2FP.BF16.PACK_AB R13, R13, R28 ;  /* 0x0000001c0d0d723e */ /* 0x000fe200000010ff */
[----:B------:R-:W-:Y:S01]  /*1540*/  FMUL R6, R6, R11 ;  /* 0x0000000b06067220 */ /* 0x000fe20000400000 */
[----:B------:R-:W-:Y:S01]  /*1550*/  IADD3 R22, R19, -R2, RZ ;  /* 0x8000000213167210 */ /* 0x000fe20007ffe0ff */
[----:B------:R-:W-:Y:S01]  /*1560*/  FFMA.FTZ R7, R26, R7, 0.1716887056827545166 ;  /* 0x3e2fcf2a1a077423 */ /* 0x000fe20000010007 */
[----:B------:R-:W-:Y:S01]  /*1570*/  F2FP.BF16.PACK_AB R23, R12, R23 ;  /* 0x000000170c17723e */ /* 0x000fe200000010ff */
[----:B------:R0:W-:Y:S01]  /*1580*/  STS [R4+0x100], R13 ;  /* 0x0001000d04007388 */ /* 0x0001e20000000800 */
[----:B------:R-:W-:Y:S01]  /*1590*/  F2FP.BF16.PACK_AB R6, R15, R6 ;  /* 0x000000060f06723e */ /* 0x000fe200000010ff */
[----:B------:R-:W-:Y:S01]  /*15a0*/  FFMA.FTZ R7, R26, R7, -0.17900948226451873779 ;  /* 0xbe374e431a077423 */ /* 0x000fe20000010007 */
[----:B------:R-:W-:Y:S01]  /*15b0*/  LOP3.LUT R15, R4, 0x4, RZ, 0x3c, !PT ;  /* 0x00000004040f7812 */ /* 0x000fe200078e3cff */
[----:B------:R1:W-:Y:S01]  /*15c0*/  STS [R4], R23 ;  /* 0x0000001704007388 */ /* 0x0003e20000000800 */
[----:B------:R-:W-:-:S02]  /*15d0*/  FADD R22, R22, -1 ;  /* 0xbf80000016167421 */ /* 0x000fc40000000000 */
[----:B------:R-:W-:Y:S01]  /*15e0*/  FFMA.FTZ R7, R26, R7, 0.20512372255325317383 ;  /* 0x3e520bf41a077423 */ /* 0x000fe20000010007 */
[----:B------:R-:W-:Y:S01]  /*15f0*/  STS [R15+0x200], R14 ;  /* 0x0002000e0f007388 */ /* 0x000fe20000000800 */
[----:B------:R-:W-:Y:S02]  /*1600*/  FFMA.FTZ R3, R22, R3, -0.16845393180847167969 ;  /* 0xbe2c7f3016037423 */ /* 0x000fe40000010003 */
[C---:B------:R-:W-:Y:S01]  /*1610*/  FFMA.FTZ R7, R26.reuse, R7, -0.24046532809734344482 ;  /* 0xbe763c8b1a077423 */ /* 0x040fe20000010007 */
[----:B------:R2:W-:Y:S01]  /*1620*/  STS [R15+0x300], R6 ;  /* 0x000300060f007388 */ /* 0x0005e20000000800 */
[----:B------:R-:W-:Y:S02]  /*1630*/  IMAD.MOV.U32 R12, RZ, RZ, c[0x0][0x1c8] ;  /* 0x00007200ff0c7624 */ /* 0x000fe400078e00ff */
[----:B------:R-:W-:Y:S01]  /*1640*/  FFMA.FTZ R7, R26, R7, 0.28857114911079406738 ;  /* 0x3e93bf991a077423 */ /* 0x000fe20000010007 */
[----:B------:R-:W-:Y:S01]  /*1650*/  BAR.SYNC.DEFER_BLOCKING 0x0 ;  /* 0x0000000000007b1d */ /* 0x000fe20000010000 */
[----:B------:R-:W-:-:S02]  /*1660*/  FFMA.FTZ R3, R22, R3, 0.1716887056827545166 ;  /* 0x3e2fcf2a16037423 */ /* 0x000fc40000010003 */
[----:B------:R-:W-:Y:S02]  /*1670*/  FFMA.FTZ R7, R26, R7, -0.36067417263984680176 ;  /* 0xbeb8aa491a077423 */ /* 0x000fe40000010007 */
[----:B------:R-:W-:Y:S02]  /*1680*/  FFMA.FTZ R3, R22, R3, -0.17900948226451873779 ;  /* 0xbe374e4316037423 */ /* 0x000fe40000010003 */
[----:B------:R-:W-:Y:S02]  /*1690*/  FFMA.FTZ R7, R26, R7, 0.48089820146560668945 ;  /* 0x3ef6384a1a077423 */ /* 0x000fe40000010007 */
[----:B------:R-:W-:Y:S02]  /*16a0*/  FFMA.FTZ R3, R22, R3, 0.20512372255325317383 ;  /* 0x3e520bf416037423 */ /* 0x000fe40000010003 */
[----:B------:R-:W-:Y:S02]  /*16b0*/  FFMA.FTZ R9, R26, R7, -0.72134751081466674805 ;  /* 0xbf38aa3b1a097423 */ /* 0x000fe40000010007 */
[----:B------:R-:W-:-:S02]  /*16c0*/  IMAD R7, R42, c[0x0][0x1c8], RZ ;  /* 0x000072002a077a24 */ /* 0x000fc400078e02ff */
[----:B------:R-:W-:Y:S02]  /*16d0*/  FMUL R9, R26, R9 ;  /* 0x000000091a097220 */ /* 0x000fe40000400000 */
[----:B------:R-:W-:Y:S01]  /*16e0*/  FFMA.FTZ R3, R22, R3, -0.24046532809734344482 ;  /* 0xbe763c8b16037423 */ /* 0x000fe20000010003 */
[----:B------:R-:W-:Y:S01]  /*16f0*/  LEA R2, P3, R7, R16, 0x1 ;  /* 0x0000001007027211 */ /* 0x000fe200078608ff */
[----:B------:R-:W-:Y:S01]  /*1700*/  FMUL R11, R26, R9 ;  /* 0x000000091a0b7220 */ /* 0x000fe20000400000 */
[----:B------:R-:W-:-:S03]  /*1710*/  LEA R9, R12, R7, 0x1 ;  /* 0x000000070c097211 */ /* 0x000fc600078e08ff */
[----:B------:R-:W-:Y:S01]  /*1720*/  FFMA.FTZ R26, R26, 1.4426950216293334961, R11 ;  /* 0x3fb8aa3b1a1a7823 */ /* 0x000fe2000001000b */
[----:B------:R3:W4:Y:S01]  /*1730*/  LDS R23, [R5] ;  /* 0x0000000005177984 */ /* 0x0007220000000800 */
[----:B0-----:R-:W-:Y:S01]  /*1740*/  LEA R13, R12, R9, 0x1 ;  /* 0x000000090c0d7211 */ /* 0x001fe200078e08ff */
[----:B------:R-:W-:Y:S01]  /*1750*/  FFMA.FTZ R11, R22, R3, 0.28857114911079406738 ;  /* 0x3e93bf99160b7423 */ /* 0x000fe20000010003 */
[-C--:B-1----:R-:W-:Y:S01]  /*1760*/  LEA R4, P4, R9, R16.reuse, 0x1 ;  /* 0x0000001009047211 */ /* 0x082fe200078808ff */
[----:B------:R-:W0:Y:S01]  /*1770*/  LDS R27, [R27] ;  /* 0x000000001b1b7984 */ /* 0x000e220000000800 */
[-C--:B--2---:R-:W-:Y:S01]  /*1780*/  LEA R6, P5, R13, R16.reuse, 0x1 ;  /* 0x000000100d067211 */ /* 0x084fe200078a08ff */
[----:B------:R-:W-:Y:S01]  /*1790*/  IMAD R15, R12, 0x2, R13 ;  /* 0x000000020c0f7824 */ /* 0x000fe200078e020d */
[----:B------:R-:W-:Y:S01]  /*17a0*/  LEA.HI.X.SX32 R3, R7, R17, 0x1, P3 ;  /* 0x0000001107037211 */ /* 0x000fe200018f0eff */
[----:B------:R-:W1:Y:S01]  /*17b0*/  LDS R25, [R25] ;  /* 0x0000000019197984 */ /* 0x000e620000000800 */
[----:B------:R-:W-:Y:S01]  /*17c0*/  FFMA.FTZ R11, R22, R11, -0.36067417263984680176 ;  /* 0xbeb8aa49160b7423 */ /* 0x000fe2000001000b */
[----:B------:R-:W-:Y:S01]  /*17d0*/  LEA.HI.X.SX32 R7, R13, R17, 0x1, P5 ;  /* 0x000000110d077211 */ /* 0x000fe200028f0eff */
[----:B------:R-:W-:Y:S01]  /*17e0*/  FADD R21, R21, R26 ;  /* 0x0000001a15157221 */ /* 0x000fe20000000000 */
[----:B------:R-:W2:Y:S01]  /*17f0*/  LDS R29, [R29] ;  /* 0x000000001d1d7984 */ /* 0x000ea20000000800 */
[----:B------:R-:W-:Y:S01]  /*1800*/  LEA R31, R12, R15, 0x1 ;  /* 0x0000000f0c1f7211 */ /* 0x000fe200078e08ff */
[----:B------:R-:W-:Y:S01]  /*1810*/  FFMA.FTZ R11, R22, R11, 0.48089820146560668945 ;  /* 0x3ef6384a160b7423 */ /* 0x000fe2000001000b */
[----:B------:R-:W-:-:S02]  /*1820*/  LEA R8, P3, R15, R16, 0x1 ;  /* 0x000000100f087211 */ /* 0x000fc400078608ff */
[----:B------:R-:W-:Y:S01]  /*1830*/  LEA R33, R12, R31, 0x1 ;  /* 0x0000001f0c217211 */ /* 0x000fe200078e08ff */
[----:B------:R-:W-:Y:S01]  /*1840*/  FFMA.FTZ R13, R22, R11, -0.72134751081466674805 ;  /* 0xbf38aa3b160d7423 */ /* 0x000fe2000001000b */
[-C--:B---3--:R-:W-:Y:S02]  /*1850*/  LEA.HI.X.SX32 R5, R9, R17.reuse, 0x1, P4 ;  /* 0x0000001109057211 */ /* 0x088fe400020f0eff */
[-C--:B------:R-:W-:Y:S01]  /*1860*/  LEA R10, P4, R31, R16.reuse, 0x1 ;  /* 0x000000101f0a7211 */ /* 0x080fe200078808ff */
[----:B------:R-:W-:Y:S01]  /*1870*/  IMAD R35, R12, 0x2, R33 ;  /* 0x000000020c237824 */ /* 0x000fe200078e0221 */
[----:B------:R-:W-:Y:S01]  /*1880*/  LEA.HI.X.SX32 R9, R15, R17, 0x1, P3 ;  /* 0x000000110f097211 */ /* 0x000fe200018f0eff */
[----:B------:R-:W-:Y:S01]  /*1890*/  FMUL R13, R22, R13 ;  /* 0x0000000d160d7220 */ /* 0x000fe20000400000 */
[----:B------:R-:W-:Y:S02]  /*18a0*/  LEA.HI.X.SX32 R11, R31, R17, 0x1, P4 ;  /* 0x000000111f0b7211 */ /* 0x000fe400020f0eff */
[----:B------:R-:W-:Y:S01]  /*18b0*/  LEA R28, R12, R35, 0x1 ;  /* 0x000000230c1c7211 */ /* 0x000fe200078e08ff */
[----:B------:R-:W-:Y:S01]  /*18c0*/  FMUL R31, R22, R13 ;  /* 0x0000000d161f7220 */ /* 0x000fe20000400000 */
[----:B------:R-:W-:-:S02]  /*18d0*/  LEA R12, P3, R33, R16, 0x1 ;  /* 0x00000010210c7211 */ /* 0x000fc400078608ff */
[-C--:B------:R-:W-:Y:S01]  /*18e0*/  LEA R14, P4, R35, R16.reuse, 0x1 ;  /* 0x00000010230e7211 */ /* 0x080fe200078808ff */
[----:B------:R-:W-:Y:S01]  /*18f0*/  FFMA.FTZ R31, R22, 1.4426950216293334961, R31 ;  /* 0x3fb8aa3b161f7823 */ /* 0x000fe2000001001f */
[----:B------:R-:W-:Y:S01]  /*1900*/  LEA.HI.X.SX32 R13, R33, R17, 0x1, P3 ;  /* 0x00000011210d7211 */ /* 0x000fe200018f0eff */
[----:B------:R-:W-:Y:S01]  /*1910*/  @P1 IMAD.MOV.U32 R22, RZ, RZ, 0x7f800000 ;  /* 0x7f800000ff161424 */ /* 0x000fe200078e00ff */
[----:B------:R-:W-:Y:S01]  /*1920*/  @P2 MOV R33, 0x7f800000 ;  /* 0x7f80000000212802 */ /* 0x000fe20000000f00 */
[----:B------:R-:W-:Y:S01]  /*1930*/  FADD R20, R20, R31 ;  /* 0x0000001f14147221 */ /* 0x000fe20000000000 */
[----:B------:R-:W-:Y:S01]  /*1940*/  LEA R16, P5, R28, R16, 0x1 ;  /* 0x000000101c107211 */ /* 0x000fe200078a08ff */
[----:B------:R-:W-:Y:S01]  /*1950*/  @P1 FFMA.FTZ R20, R19, R22, +INF ;  /* 0x7f80000013141423 */ /* 0x000fe20000010016 */
[C---:B------:R-:W-:Y:S01]  /*1960*/  FSETP.NEU.AND P3, PT, R0.reuse, RZ, PT ;  /* 0x000000ff0000720b */ /* 0x040fe20003f6d000 */
[----:B----4-:R3:W-:Y:S01]  /*1970*/  STG.E.U16 [R2.64], R23 ;  /* 0x0000001702007986 */ /* 0x0107e2000c101504 */
[----:B------:R-:W-:Y:S01]  /*1980*/  @P2 FFMA.FTZ R21, R0, R33, +INF ;  /* 0x7f80000000152423 */ /* 0x000fe20000010021 */
[----:B------:R-:W-:-:S02]  /*1990*/  LEA.HI.X.SX32 R15, R35, R17, 0x1, P4 ;  /* 0x00000011230f7211 */ /* 0x000fc400020f0eff */
[----:B0-----:R0:W-:Y:S01]  /*19a0*/  STG.E.U16 [R4.64], R27 ;  /* 0x0000001b04007986 */ /* 0x0011e2000c101504 */
[----:B------:R-:W-:Y:S02]  /*19b0*/  PRMT R0, R27, 0x7632, R0 ;  /* 0x000076321b007816 */ /* 0x000fe40000000000 */
[----:B------:R-:W-:Y:S01]  /*19c0*/  LEA.HI.X.SX32 R17, R28, R17, 0x1, P5 ;  /* 0x000000111c117211 */ /* 0x000fe200028f0eff */
[----:B-1----:R1:W-:Y:S01]  /*19d0*/  STG.E.U16 [R6.64], R25 ;  /* 0x0000001906007986 */ /* 0x0023e2000c101504 */
[----:B------:R-:W-:Y:S02]  /*19e0*/  FSETP.NEU.AND P2, PT, R19, RZ, PT ;  /* 0x000000ff1300720b */ /* 0x000fe40003f4d000 */
[----:B------:R-:W-:Y:S01]  /*19f0*/  FSEL R21, R21, -INF , P3 ;  /* 0xff80000015157808 */ /* 0x000fe20001800000 */
[----:B--2---:R2:W-:Y:S01]  /*1a00*/  STG.E.U16 [R8.64], R29 ;  /* 0x0000001d08007986 */ /* 0x0045e2000c101504 */
[----:B---3--:R-:W-:Y:S02]  /*1a10*/  PRMT R2, R29, 0x7632, R2 ;  /* 0x000076321d027816 */ /* 0x008fe40000000002 */
[----:B------:R-:W-:Y:S01]  /*1a20*/  FSEL R19, R20, -INF , P2 ;  /* 0xff80000014137808 */ /* 0x000fe20001000000 */
[----:B------:R-:W-:Y:S01]  /*1a30*/  FFMA R32, R21, 0.69314718246459960938, R32 ;  /* 0x3f31721815207823 */ /* 0x000fe20000000020 */
[----:B0-----:R-:W-:-:S02]  /*1a40*/  PRMT R5, R23, 0x7632, R5 ;  /* 0x0000763217057816 */ /* 0x001fc40000000005 */
[----:B-1----:R-:W-:Y:S01]  /*1a50*/  PRMT R7, R25, 0x7632, R7 ;  /* 0x0000763219077816 */ /* 0x002fe20000000007 */
[----:B------:R-:W-:Y:S02]  /*1a60*/  FFMA R33, R19, 0.69314718246459960938, R24 ;  /* 0x3f31721813217823 */ /* 0x000fe40000000018 */
[----:B------:R2:W-:Y:S04]  /*1a70*/  STG.E.U16 [R10.64], R5 ;  /* 0x000000050a007986 */ /* 0x0005e8000c101504 */
[----:B------:R2:W-:Y:S04]  /*1a80*/  STG.E.U16 [R12.64], R0 ;  /* 0x000000000c007986 */ /* 0x0005e8000c101504 */
[----:B------:R2:W-:Y:S04]  /*1a90*/  STG.E.U16 [R14.64], R7 ;  /* 0x000000070e007986 */ /* 0x0005e8000c101504 */
[----:B------:R2:W-:Y:S04]  /*1aa0*/  STG.E.U16 [R16.64], R2 ;  /* 0x0000000210007986 */ /* 0x0005e8000c101504 */
[----:B------:R-:W-:Y:S06]  /*1ab0*/  BAR.SYNC.DEFER_BLOCKING 0x0 ;  /* 0x0000000000007b1d */ /* 0x000fec0000010000 */
[----:B------:R2:W-:Y:S04]  /*1ac0*/  STS.64 [R45], R32 ;  /* 0x000000202d007388 */ /* 0x0005e80000000a00 */
[----:B------:R-:W-:Y:S06]  /*1ad0*/  BAR.SYNC.DEFER_BLOCKING 0x0 ;  /* 0x0000000000007b1d */ /* 0x000fec0000010000 */
[----:B------:R-:W-:Y:S05]  /*1ae0*/  @P0 EXIT ;  /* 0x000000000000094d */ /* 0x000fea0003800000 */
[----:B--2---:R-:W0:Y:S01]  /*1af0*/  LDS R5, [R18] ;  /* 0x0000000012057984 */ /* 0x004e220000000800 */
[----:B------:R-:W-:Y:S01]  /*1b00*/  IMAD R0, R30, c[0x0][0x1cc], RZ ;  /* 0x000073001e007a24 */ /* 0x000fe200078e02ff */
[C---:B------:R-:W-:Y:S01]  /*1b10*/  SHF.L.U32 R3, R39.reuse, 0x2, RZ ;  /* 0x0000000227037819 */ /* 0x040fe200000006ff */
[----:B------:R-:W-:-:S03]  /*1b20*/  IMAD.HI R39, R39, 0x4, RZ ;  /* 0x0000000427277827 */ /* 0x000fc600078e02ff */
[C---:B------:R-:W-:Y:S01]  /*1b30*/  SHF.L.U32 R2, R0.reuse, 0x2, RZ ;  /* 0x0000000200027819 */ /* 0x040fe200000006ff */
[----:B------:R-:W-:-:S03]  /*1b40*/  IMAD.HI R0, R0, 0x4, RZ ;  /* 0x0000000400007827 */ /* 0x000fc600078e02ff */
[----:B------:R-:W-:-:S04]  /*1b50*/  IADD3 R2, P0, P1, R3, c[0x0][0x180], R2 ;  /* 0x0000600003027a10 */ /* 0x000fc8000791e002 */
[----:B------:R-:W-:-:S05]  /*1b60*/  IADD3.X R3, R39, c[0x0][0x184], R0, P0, P1 ;  /* 0x0000610027037a10 */ /* 0x000fca00007e2400 */
[----:B0-----:R-:W-:Y:S01]  /*1b70*/  STG.E [R2.64], R5 ;  /* 0x0000000502007986 */ /* 0x001fe2000c101904 */
[----:B------:R-:W-:Y:S05]  /*1b80*/  EXIT ;  /* 0x000000000000794d */ /* 0x000fea0003800000 */
.L_x_2:
[----:B------:R-:W-:-:S00]  /*1b90*/  BRA `(.L_x_2) ;  /* 0xfffffff000007947 */ /* 0x000fc0000383ffff */
[----:B------:R-:W-:-:S00]  /*1ba0*/  NOP ;  /* 0x0000000000007918 */ /* 0x000fc00000000000 */
        /* <DEDUP_REMOVED lines=13> */
.L_x_3:


//--------------------- .nv.global.init           --------------------------
	.section	.nv.global.init,"aw",@progbits
.nv.global.init:
	.type		_$_str,@object
	.size		_$_str,(.L_0 - _$_str)
_$_str:
        /*0000*/ 	.byte	0x5f, 0x5f, 0x43, 0x55, 0x44, 0x41, 0x5f, 0x46, 0x54, 0x5a, 0x00
.L_0:


//--------------------- .nv.shared.attn_fwd       --------------------------
	.section	.nv.shared.attn_fwd,"aw",@nobits
	.sectionflags	@""
	.align	16
